# CuTe-DSL kernel — source=fa4 family=fa4_bwd_sm90
# config = {"dtype": "BFloat16", "causal": true, "head_dim": 64}


// ===== COMPILED SASS (sm_90) =====

	.headerflags	@"EF_CUDA_TEXMODE_UNIFIED EF_CUDA_64BIT_ADDRESS EF_CUDA_ACCELERATORS EF_CUDA_SM90 EF_CUDA_VIRTUAL_SM(EF_CUDA_SM90)"
	.elftype	@"ET_EXEC"


//--------------------- .nv.info                  --------------------------
	.section	.nv.info,"",@"SHT_CUDA_INFO"
	.align	4


	//----- nvinfo : EIATTR_REGCOUNT
	.align		4
        /*0000*/ 	.byte	0x04, 0x2f
        /*0002*/ 	.short	(.L_1 - .L_0)
	.align		4
.L_0:
        /*0004*/ 	.word	index@(kernel_cutlass_kernel_flash_attncuteflash_bwd_sm90FlashAttentionBackwardSm90_object_at__tensor0000o6411101213_tensor0000o6411101213_tensor0000o6411101213_tensor0000o6411101213_tensor0000o_0)
        /*0008*/ 	.word	0x000000a8


	//----- nvinfo : EIATTR_FRAME_SIZE
	.align		4
.L_1:
        /*000c*/ 	.byte	0x04, 0x11
        /*000e*/ 	.short	(.L_3 - .L_2)
	.align		4
.L_2:
        /*0010*/ 	.word	index@(kernel_cutlass_kernel_flash_attncuteflash_bwd_sm90FlashAttentionBackwardSm90_object_at__tensor0000o6411101213_tensor0000o6411101213_tensor0000o6411101213_tensor0000o6411101213_tensor0000o_0)
        /*0014*/ 	.word	0x00000000


	//----- nvinfo : EIATTR_MIN_STACK_SIZE
	.align		4
.L_3:
        /*0018*/ 	.byte	0x04, 0x12
        /*001a*/ 	.short	(.L_5 - .L_4)
	.align		4
.L_4:
        /*001c*/ 	.word	index@(kernel_cutlass_kernel_flash_attncuteflash_bwd_sm90FlashAttentionBackwardSm90_object_at__tensor0000o6411101213_tensor0000o6411101213_tensor0000o6411101213_tensor0000o6411101213_tensor0000o_0)
        /*0020*/ 	.word	0x00000000
.L_5:


//--------------------- .nv.info.kernel_cutlass_kernel_flash_attncuteflash_bwd_sm90FlashAttentionBackwardSm90_object_at__tensor0000o6411101213_tensor0000o6411101213_tensor0000o6411101213_tensor0000o6411101213_tensor0000o_0 --------------------------
	.section	.nv.info.kernel_cutlass_kernel_flash_attncuteflash_bwd_sm90FlashAttentionBackwardSm90_object_at__tensor0000o6411101213_tensor0000o6411101213_tensor0000o6411101213_tensor0000o6411101213_tensor0000o_0,"",@"SHT_CUDA_INFO"
	.sectionflags	@""
	.align	4


	//----- nvinfo : EIATTR_CUDA_API_VERSION
	.align		4
        /*0000*/ 	.byte	0x04, 0x37
        /*0002*/ 	.short	(.L_7 - .L_6)
.L_6:
        /*0004*/ 	.word	0x00000081


	//----- nvinfo : EIATTR_KPARAM_INFO
	.align		4
.L_7:
        /*0008*/ 	.byte	0x04, 0x17
        /*000a*/ 	.short	(.L_9 - .L_8)
.L_8:
        /*000c*/ 	.word	0x00000000
        /*0010*/ 	.short	0x0018
        /*0012*/ 	.short	0x0400
        /*0014*/ 	.byte	0x00, 0xf0, 0x31, 0x00


	//----- nvinfo : EIATTR_KPARAM_INFO
	.align		4
.L_9:
        /*0018*/ 	.byte	0x04, 0x17
        /*001a*/ 	.short	(.L_11 - .L_10)
.L_10:
        /*001c*/ 	.word	0x00000000
        /*0020*/ 	.short	0x0017
        /*0022*/ 	.short	0x03fc
        /*0024*/ 	.byte	0x00, 0xf0, 0x11, 0x00


	//----- nvinfo : EIATTR_KPARAM_INFO
	.align		4
.L_11:
        /*0028*/ 	.byte	0x04, 0x17
        /*002a*/ 	.short	(.L_13 - .L_12)
.L_12:
        /*002c*/ 	.word	0x00000000
        /*0030*/ 	.short	0x0016
        /*0032*/ 	.short	0x03f8
        /*0034*/ 	.byte	0x00, 0xf0, 0x11, 0x00


	//----- nvinfo : EIATTR_KPARAM_INFO
	.align		4
.L_13:
        /*0038*/ 	.byte	0x04, 0x17
        /*003a*/ 	.short	(.L_15 - .L_14)
.L_14:
        /*003c*/ 	.word	0x00000000
        /*0040*/ 	.short	0x0015
        /*0042*/ 	.short	0x03f4
        /*0044*/ 	.byte	0x00, 0xf0, 0x11, 0x00


	//----- nvinfo : EIATTR_KPARAM_INFO
	.align		4
.L_15:
        /*0048*/ 	.byte	0x04, 0x17
        /*004a*/ 	.short	(.L_17 - .L_16)
.L_16:
        /*004c*/ 	.word	0x00000000
        /*0050*/ 	.short	0x0014
        /*0052*/ 	.short	0x03f0
        /*0054*/ 	.byte	0x00, 0xf0, 0x11, 0x00


	//----- nvinfo : EIATTR_KPARAM_INFO
	.align		4
.L_17:
        /*0058*/ 	.byte	0x04, 0x17
        /*005a*/ 	.short	(.L_19 - .L_18)
.L_18:
        /*005c*/ 	.word	0x00000000
        /*0060*/ 	.short	0x0013
        /*0062*/ 	.short	0x03ec
        /*0064*/ 	.byte	0x00, 0xf0, 0x11, 0x00


	//----- nvinfo : EIATTR_KPARAM_INFO
	.align		4
.L_19:
        /*0068*/ 	.byte	0x04, 0x17
        /*006a*/ 	.short	(.L_21 - .L_20)
.L_20:
        /*006c*/ 	.word	0x00000000
        /*0070*/ 	.short	0x0012
        /*0072*/ 	.short	0x03eb
        /*0074*/ 	.byte	0x00, 0xf0, 0x05, 0x00


	//----- nvinfo : EIATTR_KPARAM_INFO
	.align		4
.L_21:
        /*0078*/ 	.byte	0x04, 0x17
        /*007a*/ 	.short	(.L_23 - .L_22)
.L_22:
        /*007c*/ 	.word	0x00000000
        /*0080*/ 	.short	0x0011
        /*0082*/ 	.short	0x03ea
        /*0084*/ 	.byte	0x00, 0xf0, 0x05, 0x00


	//----- nvinfo : EIATTR_KPARAM_INFO
	.align		4
.L_23:
        /*0088*/ 	.byte	0x04, 0x17
        /*008a*/ 	.short	(.L_25 - .L_24)
.L_24:
        /*008c*/ 	.word	0x00000000
        /*0090*/ 	.short	0x0010
        /*0092*/ 	.short	0x03e9
        /*0094*/ 	.byte	0x00, 0xf0, 0x05, 0x00


	//----- nvinfo : EIATTR_KPARAM_INFO
	.align		4
.L_25:
        /*0098*/ 	.byte	0x04, 0x17
        /*009a*/ 	.short	(.L_27 - .L_26)
.L_26:
        /*009c*/ 	.word	0x00000000
        /*00a0*/ 	.short	0x000f
        /*00a2*/ 	.short	0x03e8
        /*00a4*/ 	.byte	0x00, 0xf0, 0x05, 0x00


	//----- nvinfo : EIATTR_KPARAM_INFO
	.align		4
.L_27:
        /*00a8*/ 	.byte	0x04, 0x17
        /*00aa*/ 	.short	(.L_29 - .L_28)
.L_28:
        /*00ac*/ 	.word	0x00000000
        /*00b0*/ 	.short	0x000e
        /*00b2*/ 	.short	0x03c0
        /*00b4*/ 	.byte	0x00, 0xf0, 0xa1, 0x00


	//----- nvinfo : EIATTR_KPARAM_INFO
	.align		4
.L_29:
        /*00b8*/ 	.byte	0x04, 0x17
        /*00ba*/ 	.short	(.L_31 - .L_30)
.L_30:
        /*00bc*/ 	.word	0x00000000
        /*00c0*/ 	.short	0x000d
        /*00c2*/ 	.short	0x0398
        /*00c4*/ 	.byte	0x00, 0xf0, 0xa1, 0x00


	//----- nvinfo : EIATTR_KPARAM_INFO
	.align		4
.L_31:
        /*00c8*/ 	.byte	0x04, 0x17
        /*00ca*/ 	.short	(.L_33 - .L_32)
.L_32:
        /*00cc*/ 	.word	0x00000000
        /*00d0*/ 	.short	0x000c
        /*00d2*/ 	.short	0x0370
        /*00d4*/ 	.byte	0x00, 0xf0, 0xa1, 0x00


	//----- nvinfo : EIATTR_KPARAM_INFO
	.align		4
.L_33:
        /*00d8*/ 	.byte	0x04, 0x17
        /*00da*/ 	.short	(.L_35 - .L_34)
.L_34:
        /*00dc*/ 	.word	0x00000000
        /*00e0*/ 	.short	0x000b
        /*00e2*/ 	.short	0x02f0
        /*00e4*/ 	.byte	0x00, 0xf0, 0x01, 0x02


	//----- nvinfo : EIATTR_KPARAM_INFO
	.align		4
.L_35:
        /*00e8*/ 	.byte	0x04, 0x17
        /*00ea*/ 	.short	(.L_37 - .L_36)
.L_36:
        /*00ec*/ 	.word	0x00000000
        /*00f0*/ 	.short	0x000a
        /*00f2*/ 	.short	0x0270
        /*00f4*/ 	.byte	0x00, 0xf0, 0x01, 0x02


	//----- nvinfo : EIATTR_KPARAM_INFO
	.align		4
.L_37:
        /*00f8*/ 	.byte	0x04, 0x17
        /*00fa*/ 	.short	(.L_39 - .L_38)
.L_38:
        /*00fc*/ 	.word	0x00000000
        /*0100*/ 	.short	0x0009
        /*0102*/ 	.short	0x01f0
        /*0104*/ 	.byte	0x00, 0xf0, 0x01, 0x02


	//----- nvinfo : EIATTR_KPARAM_INFO
	.align		4
.L_39:
        /*0108*/ 	.byte	0x04, 0x17
        /*010a*/ 	.short	(.L_41 - .L_40)
.L_40:
        /*010c*/ 	.word	0x00000000
        /*0110*/ 	.short	0x0008
        /*0112*/ 	.short	0x0170
        /*0114*/ 	.byte	0x00, 0xf0, 0x01, 0x02


	//----- nvinfo : EIATTR_KPARAM_INFO
	.align		4
.L_41:
        /*0118*/ 	.byte	0x04, 0x17
        /*011a*/ 	.short	(.L_43 - .L_42)
.L_42:
        /*011c*/ 	.word	0x00000000
        /*0120*/ 	.short	0x0007
        /*0122*/ 	.short	0x00f0
        /*0124*/ 	.byte	0x00, 0xf0, 0x01, 0x02


	//----- nvinfo : EIATTR_KPARAM_INFO
	.align		4
.L_43:
        /*0128*/ 	.byte	0x04, 0x17
        /*012a*/ 	.short	(.L_45 - .L_44)
.L_44:
        /*012c*/ 	.word	0x00000000
        /*0130*/ 	.short	0x0006
        /*0132*/ 	.short	0x0070
        /*0134*/ 	.byte	0x00, 0xf0, 0x01, 0x02


	//----- nvinfo : EIATTR_KPARAM_INFO
	.align		4
.L_45:
        /*0138*/ 	.byte	0x04, 0x17
        /*013a*/ 	.short	(.L_47 - .L_46)
.L_46:
        /*013c*/ 	.word	0x00000000
        /*0140*/ 	.short	0x0005
        /*0142*/ 	.short	0x003c
        /*0144*/ 	.byte	0x00, 0xf0, 0x31, 0x00


	//----- nvinfo : EIATTR_KPARAM_INFO
	.align		4
.L_47:
        /*0148*/ 	.byte	0x04, 0x17
        /*014a*/ 	.short	(.L_49 - .L_48)
.L_48:
        /*014c*/ 	.word	0x00000000
        /*0150*/ 	.short	0x0004
        /*0152*/ 	.short	0x0030
        /*0154*/ 	.byte	0x00, 0xf0, 0x31, 0x00


	//----- nvinfo : EIATTR_KPARAM_INFO
	.align		4
.L_49:
        /*0158*/ 	.byte	0x04, 0x17
        /*015a*/ 	.short	(.L_51 - .L_50)
.L_50:
        /*015c*/ 	.word	0x00000000
        /*0160*/ 	.short	0x0003
        /*0162*/ 	.short	0x0024
        /*0164*/ 	.byte	0x00, 0xf0, 0x31, 0x00


	//----- nvinfo : EIATTR_KPARAM_INFO
	.align		4
.L_51:
        /*0168*/ 	.byte	0x04, 0x17
        /*016a*/ 	.short	(.L_53 - .L_52)
.L_52:
        /*016c*/ 	.word	0x00000000
        /*0170*/ 	.short	0x0002
        /*0172*/ 	.short	0x0018
        /*0174*/ 	.byte	0x00, 0xf0, 0x31, 0x00


	//----- nvinfo : EIATTR_KPARAM_INFO
	.align		4
.L_53:
        /*0178*/ 	.byte	0x04, 0x17
        /*017a*/ 	.short	(.L_55 - .L_54)
.L_54:
        /*017c*/ 	.word	0x00000000
        /*0180*/ 	.short	0x0001
        /*0182*/ 	.short	0x000c
        /*0184*/ 	.byte	0x00, 0xf0, 0x31, 0x00


	//----- nvinfo : EIATTR_KPARAM_INFO
	.align		4
.L_55:
        /*0188*/ 	.byte	0x04, 0x17
        /*018a*/ 	.short	(.L_57 - .L_56)
.L_56:
        /*018c*/ 	.word	0x00000000
        /*0190*/ 	.short	0x0000
        /*0192*/ 	.short	0x0000
        /*0194*/ 	.byte	0x00, 0xf0, 0x31, 0x00


	//----- nvinfo : EIATTR_SPARSE_MMA_MASK
	.align		4
.L_57:
        /*0198*/ 	.byte	0x03, 0x50
        /*019a*/ 	.short	0x0000


	//----- nvinfo : EIATTR_MAXREG_COUNT
	.align		4
        /*019c*/ 	.byte	0x03, 0x1b
        /*019e*/ 	.short	0x00a8


	//----- nvinfo : EIATTR_COOP_GROUP_MASK_REGIDS
	.align		4
        /*01a0*/ 	.byte	0x04, 0x29
        /*01a2*/ 	.short	(.L_59 - .L_58)


	//   ....[0]....
.L_58:
        /*01a4*/ 	.word	0xffffffff


	//----- nvinfo : EIATTR_COOP_GROUP_INSTR_OFFSETS
	.align		4
.L_59:
        /*01a8*/ 	.byte	0x04, 0x28
        /*01aa*/ 	.short	(.L_61 - .L_60)


	//   ....[0]....
.L_60:
        /*01ac*/ 	.word	0x00001cf0


	//----- nvinfo : EIATTR_REG_RECONFIG
	.align		4
.L_61:
        /*01b0*/ 	.byte	0x01, 0x54
	.zero		2


	//----- nvinfo : EIATTR_MBARRIER_INSTR_OFFSETS
	.align		4
        /*01b4*/ 	.byte	0x04, 0x39
        /*01b6*/ 	.short	(.L_63 - .L_62)


	//   ....[0]....
.L_62:
        /*01b8*/ 	.word	0x000002d0
        /*01bc*/ 	.word	0x000000ff
        /*01c0*/ 	.word	0x00000000
        /*01c4*/ 	.short	0x0100
        /*01c6*/ 	.byte	0x08
	.zero		1


	//   ....[1]....
        /*01c8*/ 	.word	0x000002e0
        /*01cc*/ 	.word	0x000000ff
        /*01d0*/ 	.word	0x00000008
        /*01d4*/ 	.short	0x0100
        /*01d6*/ 	.byte	0x08
	.zero		1


	//   ....[2]....
        /*01d8*/ 	.word	0x000002f0
        /*01dc*/ 	.word	0x000000ff
        /*01e0*/ 	.word	0x00000010
        /*01e4*/ 	.short	0x0100
        /*01e6*/ 	.byte	0x08
	.zero		1


	//   ....[3]....
        /*01e8*/ 	.word	0x00000300
        /*01ec*/ 	.word	0x000000ff
        /*01f0*/ 	.word	0x00000018
        /*01f4*/ 	.short	0x0100
        /*01f6*/ 	.byte	0x08
	.zero		1


	//   ....[4]....
        /*01f8*/ 	.word	0x00000310
        /*01fc*/ 	.word	0x000000ff
        /*0200*/ 	.word	0x00000020
        /*0204*/ 	.short	0x0100
        /*0206*/ 	.byte	0x09
	.zero		1


	//   ....[5]....
        /*0208*/ 	.word	0x00000320
        /*020c*/ 	.word	0x000000ff
        /*0210*/ 	.word	0x00000028
        /*0214*/ 	.short	0x0100
        /*0216*/ 	.byte	0x09
	.zero		1


	//   ....[6]....
        /*0218*/ 	.word	0x00000330
        /*021c*/ 	.word	0x000000ff
        /*0220*/ 	.word	0x00000030
        /*0224*/ 	.short	0x0100
        /*0226*/ 	.byte	0x09
	.zero		1


	//   ....[7]....
        /*0228*/ 	.word	0x00000340
        /*022c*/ 	.word	0x000000ff
        /*0230*/ 	.word	0x00000038
        /*0234*/ 	.short	0x0100
        /*0236*/ 	.byte	0x09
	.zero		1


	//   ....[8]....
        /*0238*/ 	.word	0x00000510
        /*023c*/ 	.word	0x000000ff
        /*0240*/ 	.word	0x00000010
        /*0244*/ 	.short	0x010a
        /*0246*/ 	.byte	0x11
	.zero		1


	//   ....[9]....
        /*0248*/ 	.word	0x00000830
        /*024c*/ 	.word	0x000000ff
        /*0250*/ 	.word	0x00000030
        /*0254*/ 	.short	0x010a
        /*0256*/ 	.byte	0x11
	.zero		1


	//   ....[10]....
        /*0258*/ 	.word	0x00000c60
        /*025c*/ 	.word	0x000000ff
        /*0260*/ 	.word	0x00000018
        /*0264*/ 	.short	0x010a
        /*0266*/ 	.byte	0x11
	.zero		1


	//   ....[11]....
        /*0268*/ 	.word	0x00000da0
        /*026c*/ 	.word	0x000000ff
        /*0270*/ 	.word	0x00000038
        /*0274*/ 	.short	0x010a
        /*0276*/ 	.byte	0x11
	.zero		1


	//   ....[12]....
        /*0278*/ 	.word	0x00000f30
        /*027c*/ 	.word	0x000000ff
        /*0280*/ 	.word	0x00000010
        /*0284*/ 	.short	0x010a
        /*0286*/ 	.byte	0x11
	.zero		1


	//   ....[13]....
        /*0288*/ 	.word	0x000010c0
        /*028c*/ 	.word	0x000000ff
        /*0290*/ 	.word	0x00000030
        /*0294*/ 	.short	0x010a
        /*0296*/ 	.byte	0x11
	.zero		1


	//   ....[14]....
        /*0298*/ 	.word	0x000012d0
        /*029c*/ 	.word	0x000000ff
        /*02a0*/ 	.word	0x00000018
        /*02a4*/ 	.short	0x010a
        /*02a6*/ 	.byte	0x11
	.zero		1


	//   ....[15]....
        /*02a8*/ 	.word	0x00001460
        /*02ac*/ 	.word	0x000000ff
        /*02b0*/ 	.word	0x00000038
        /*02b4*/ 	.short	0x010a
        /*02b6*/ 	.byte	0x11
	.zero		1


	//   ....[16]....
        /*02b8*/ 	.word	0x00002530
        /*02bc*/ 	.word	0x000000ff
        /*02c0*/ 	.word	0x00000000
        /*02c4*/ 	.short	0x010a
        /*02c6*/ 	.byte	0x16
	.zero		1


	//   ....[17]....
        /*02c8*/ 	.word	0x000025b0
        /*02cc*/ 	.word	0x000000ff
        /*02d0*/ 	.word	0x00000000
        /*02d4*/ 	.short	0x010a
        /*02d6*/ 	.byte	0x16
	.zero		1


	//   ....[18]....
        /*02d8*/ 	.word	0x00002770
        /*02dc*/ 	.word	0x000000ff
        /*02e0*/ 	.word	0x00000020
        /*02e4*/ 	.short	0x010a
        /*02e6*/ 	.byte	0x16
	.zero		1


	//   ....[19]....
        /*02e8*/ 	.word	0x00002790
        /*02ec*/ 	.word	0x000000ff
        /*02f0*/ 	.word	0x00000020
        /*02f4*/ 	.short	0x010a
        /*02f6*/ 	.byte	0x16
	.zero		1


	//   ....[20]....
        /*02f8*/ 	.word	0x00004050
        /*02fc*/ 	.word	0x000000ff
        /*0300*/ 	.word	0x00000030
        /*0304*/ 	.short	0x0101
        /*0306*/ 	.byte	0x16
	.zero		1


	//   ....[21]....
        /*0308*/ 	.word	0x00004270
        /*030c*/ 	.word	0x000000ff
        /*0310*/ 	.word	0x00000010
        /*0314*/ 	.short	0x0101
        /*0316*/ 	.byte	0x16
	.zero		1


	//   ....[22]....
        /*0318*/ 	.word	0x00004c50
        /*031c*/ 	.word	0x00000005
        /*0320*/ 	.word	0x00000010
        /*0324*/ 	.short	0x010a
        /*0326*/ 	.byte	0x3f
	.zero		1


	//   ....[23]....
        /*0328*/ 	.word	0x00004cd0
        /*032c*/ 	.word	0x00000005
        /*0330*/ 	.word	0x00000030
        /*0334*/ 	.short	0x010a
        /*0336*/ 	.byte	0x3f
	.zero		1


	//   ....[24]....
        /*0338*/ 	.word	0x00004d40
        /*033c*/ 	.word	0x00000009
        /*0340*/ 	.word	0x00000018
        /*0344*/ 	.short	0x010a
        /*0346*/ 	.byte	0x3f
	.zero		1


	//   ....[25]....
        /*0348*/ 	.word	0x00004db0
        /*034c*/ 	.word	0x00000009
        /*0350*/ 	.word	0x00000038
        /*0354*/ 	.short	0x010a
        /*0356*/ 	.byte	0x3f
	.zero		1


	//   ....[26]....
        /*0358*/ 	.word	0x00004e30
        /*035c*/ 	.word	0x00000009
        /*0360*/ 	.word	0x00000010
        /*0364*/ 	.short	0x010a
        /*0366*/ 	.byte	0x3f
	.zero		1


	//   ....[27]....
        /*0368*/ 	.word	0x00004ea0
        /*036c*/ 	.word	0x00000009
        /*0370*/ 	.word	0x00000030
        /*0374*/ 	.short	0x010a
        /*0376*/ 	.byte	0x3f
	.zero		1


	//   ....[28]....
        /*0378*/ 	.word	0x00004f10
        /*037c*/ 	.word	0x00000005
        /*0380*/ 	.word	0x00000018
        /*0384*/ 	.short	0x010a
        /*0386*/ 	.byte	0x3f
	.zero		1


	//   ....[29]....
        /*0388*/ 	.word	0x00004f80
        /*038c*/ 	.word	0x00000005
        /*0390*/ 	.word	0x00000038
        /*0394*/ 	.short	0x010a
        /*0396*/ 	.byte	0x3f
	.zero		1


	//   ....[30]....
        /*0398*/ 	.word	0x00005000
        /*039c*/ 	.word	0x00000013
        /*03a0*/ 	.word	0x00000000
        /*03a4*/ 	.short	0x010a
        /*03a6*/ 	.byte	0x3f
	.zero		1


	//   ....[31]....
        /*03a8*/ 	.word	0x00005070
        /*03ac*/ 	.word	0x00000011
        /*03b0*/ 	.word	0x00000020
        /*03b4*/ 	.short	0x010a
        /*03b6*/ 	.byte	0x3f
	.zero		1


	//----- nvinfo : EIATTR_NUM_MBARRIERS
	.align		4
.L_63:
        /*03b8*/ 	.byte	0x03, 0x38
        /*03ba*/ 	.short	0x0008


	//----- nvinfo : EIATTR_EXIT_INSTR_OFFSETS
	.align		4
        /*03bc*/ 	.byte	0x04, 0x1c
        /*03be*/ 	.short	(.L_65 - .L_64)


	//   ....[0]....
.L_64:
        /*03c0*/ 	.word	0x000015f0


	//   ....[1]....
        /*03c4*/ 	.word	0x00004b30


	//   ....[2]....
        /*03c8*/ 	.word	0x00004c10


	//----- nvinfo : EIATTR_REQNTID
	.align		4
.L_65:
        /*03cc*/ 	.byte	0x04, 0x10
        /*03ce*/ 	.short	(.L_67 - .L_66)
.L_66:
        /*03d0*/ 	.word	0x00000180
        /*03d4*/ 	.word	0x00000001
        /*03d8*/ 	.word	0x00000001


	//----- nvinfo : EIATTR_CBANK_PARAM_SIZE
	.align		4
.L_67:
        /*03dc*/ 	.byte	0x03, 0x19
        /*03de*/ 	.short	0x040c


	//----- nvinfo : EIATTR_PARAM_CBANK
	.align		4
        /*03e0*/ 	.byte	0x04, 0x0a
        /*03e2*/ 	.short	(.L_69 - .L_68)
	.align		4
.L_68:
        /*03e4*/ 	.word	index@(.nv.constant0.kernel_cutlass_kernel_flash_attncuteflash_bwd_sm90FlashAttentionBackwardSm90_object_at__tensor0000o6411101213_tensor0000o6411101213_tensor0000o6411101213_tensor0000o6411101213_tensor0000o_0)
        /*03e8*/ 	.short	0x0210
        /*03ea*/ 	.short	0x040c


	//----- nvinfo : EIATTR_SW_WAR
	.align		4
.L_69:
        /*03ec*/ 	.byte	0x04, 0x36
        /*03ee*/ 	.short	(.L_71 - .L_70)
.L_70:
        /*03f0*/ 	.word	0x00000008
.L_71:


//--------------------- .nv.callgraph             --------------------------
	.section	.nv.callgraph,"",@"SHT_CUDA_CALLGRAPH"
	.align	4
	.sectionentsize	8
	.align		4
        /*0000*/ 	.word	0x00000000
	.align		4
        /*0004*/ 	.word	0xffffffff
	.align		4
        /*0008*/ 	.word	0x00000000
	.align		4
        /*000c*/ 	.word	0xfffffffe
	.align		4
        /*0010*/ 	.word	0x00000000
	.align		4
        /*0014*/ 	.word	0xfffffffd
	.align		4
        /*0018*/ 	.word	0x00000000
	.align		4
        /*001c*/ 	.word	0xfffffffc


//--------------------- .text.kernel_cutlass_kernel_flash_attncuteflash_bwd_sm90FlashAttentionBackwardSm90_object_at__tensor0000o6411101213_tensor0000o6411101213_tensor0000o6411101213_tensor0000o6411101213_tensor0000o_0 --------------------------
	.section	.text.kernel_cutlass_kernel_flash_attncuteflash_bwd_sm90FlashAttentionBackwardSm90_object_at__tensor0000o6411101213_tensor0000o6411101213_tensor0000o6411101213_tensor0000o6411101213_tensor0000o_0,"ax",@progbits
	.sectionflags	@"SHF_BARRIERS=16"
	.align	128
        .global         kernel_cutlass_kernel_flash_attncuteflash_bwd_sm90FlashAttentionBackwardSm90_object_at__tensor0000o6411101213_tensor0000o6411101213_tensor0000o6411101213_tensor0000o6411101213_tensor0000o_0
        .type           kernel_cutlass_kernel_flash_attncuteflash_bwd_sm90FlashAttentionBackwardSm90_object_at__tensor0000o6411101213_tensor0000o6411101213_tensor0000o6411101213_tensor0000o6411101213_tensor0000o_0,@function
        .size           kernel_cutlass_kernel_flash_attncuteflash_bwd_sm90FlashAttentionBackwardSm90_object_at__tensor0000o6411101213_tensor0000o6411101213_tensor0000o6411101213_tensor0000o6411101213_tensor0000o_0,(.L_x_40 - kernel_cutlass_kernel_flash_attncuteflash_bwd_sm90FlashAttentionBackwardSm90_object_at__tensor0000o6411101213_tensor0000o6411101213_tensor0000o6411101213_tensor0000o6411101213_tensor0000o_0)
        .other          kernel_cutlass_kernel_flash_attncuteflash_bwd_sm90FlashAttentionBackwardSm90_object_at__tensor0000o6411101213_tensor0000o6411101213_tensor0000o6411101213_tensor0000o6411101213_tensor0000o_0,@"STO_CUDA_ENTRY STV_DEFAULT"
kernel_cutlass_kernel_flash_attncuteflash_bwd_sm90FlashAttentionBackwardSm90_object_at__tensor0000o6411101213_tensor0000o6411101213_tensor0000o6411101213_tensor0000o6411101213_tensor0000o_0:
.text.kernel_cutlass_kernel_flash_attncuteflash_bwd_sm90FlashAttentionBackwardSm90_object_at__tensor0000o6411101213_tensor0000o6411101213_tensor0000o6411101213_tensor0000o6411101213_tensor0000o_0:
[----:B------:R-:W1:Y:S01]  /*0000*/  LDC R1, c[0x0][0x28] ;  /* 0x00000a00ff017b82 */ /* 0x000e620000000800 */
[----:B------:R-:W2:Y:S02]  /*0010*/  S2R R6, SR_TID.X ;  /* 0x0000000000067919 */ /* 0x000ea40000002100 */
[----:B--2---:R-:W-:-:S04]  /*0020*/  SHF.R.U32.HI R0, RZ, 0x5, R6 ;  /* 0x00000005ff007819 */ /* 0x004fc80000011606 */
[----:B------:R-:W-:-:S13]  /*0030*/  ISETP.NE.AND P0, PT, R0, RZ, PT ;  /* 0x000000ff0000720c */ /* 0x000fda0003f05270 */
[----:B-1----:R-:W-:Y:S05]  /*0040*/  @P0 BRA `(.L_x_0) ;  /* 0x0000000000c40947 */ /* 0x002fea0003800000 */
[----:B------:R-:W1:Y:S01]  /*0050*/  S2UR UR8, SR_CgaCtaId ;  /* 0x00000000000879c3 */ /* 0x000e620000008800 */
[----:B------:R-:W-:Y:S01]  /*0060*/  ULDC.64 UR12, c[0x0][0x198] ;  /* 0x00006600000c7ab9 */ /* 0x000fe20000000a00 */
[----:B------:R-:W-:Y:S01]  /*0070*/  UMOV UR4, 0x400 ;  /* 0x0000040000047882 */ /* 0x000fe20000000000 */
[----:B------:R-:W-:Y:S02]  /*0080*/  UIADD3 UR18, UP0, UR12, 0x70, URZ ;  /* 0x000000700c127890 */ /* 0x000fe4000ff1e03f */
[----:B------:R-:W-:Y:S02]  /*0090*/  UIADD3 UR20, UP1, UR12, 0xf0, URZ ;  /* 0x000000f00c147890 */ /* 0x000fe4000ff3e03f */
[----:B------:R-:W-:Y:S01]  /*00a0*/  UIADD3 UR22, UP2, UR12, 0x170, URZ ;  /* 0x000001700c167890 */ /* 0x000fe2000ff5e03f */
[----:B------:R-:W2:Y:S01]  /*00b0*/  S2UR UR6, SR_CgaCtaId ;  /* 0x00000000000679c3 */ /* 0x000ea20000008800 */
[----:B------:R-:W-:Y:S02]  /*00c0*/  UIADD3 UR24, UP3, UR12, 0x1f0, URZ ;  /* 0x000001f00c187890 */ /* 0x000fe4000ff7e03f */
[----:B------:R-:W-:-:S02]  /*00d0*/  UIADD3 UR26, UP4, UR12, 0x270, URZ ;  /* 0x000002700c1a7890 */ /* 0x000fc4000ff9e03f */
[----:B------:R-:W-:Y:S01]  /*00e0*/  UIADD3.X UR19, URZ, UR13, URZ, UP0, !UPT ;  /* 0x0000000d3f137290 */ /* 0x000fe200087fe43f */
[----:B------:R-:W-:Y:S01]  /*00f0*/  UMOV UR7, 0x1 ;  /* 0x0000000100077882 */ /* 0x000fe20000000000 */
[----:B------:R-:W-:Y:S02]  /*0100*/  UIADD3 UR12, UP5, UR12, 0x2f0, URZ ;  /* 0x000002f00c0c7890 */ /* 0x000fe4000ffbe03f */
[----:B------:R-:W-:-:S04]  /*0110*/  UIADD3 UR14, -UR7, 0x100000, URZ ;  /* 0x00100000070e7890 */ /* 0x000fc8000fffe13f */
[----:B------:R-:W-:Y:S02]  /*0120*/  USHF.L.U32 UR15, UR14, 0xb, URZ ;  /* 0x0000000b0e0f7899 */ /* 0x000fe4000800063f */
[----:B------:R-:W-:Y:S02]  /*0130*/  USHF.L.U32 UR14, UR14, 0x1, URZ ;  /* 0x000000010e0e7899 */ /* 0x000fe4000800063f */
[----:B------:R-:W-:Y:S02]  /*0140*/  UIADD3.X UR21, URZ, UR13, URZ, UP1, !UPT ;  /* 0x0000000d3f157290 */ /* 0x000fe40008ffe43f */
[----:B------:R-:W-:Y:S01]  /*0150*/  UIADD3.X UR23, URZ, UR13, URZ, UP2, !UPT ;  /* 0x0000000d3f177290 */ /* 0x000fe200097fe43f */
[----:B------:R-:W-:Y:S01]  /*0160*/  UMOV UR10, 0x8 ;  /* 0x00000008000a7882 */ /* 0x000fe20000000000 */
[----:B------:R-:W-:Y:S02]  /*0170*/  UIADD3.X UR25, URZ, UR13, URZ, UP3, !UPT ;  /* 0x0000000d3f197290 */ /* 0x000fe40009ffe43f */
[----:B------:R-:W-:-:S04]  /*0180*/  UIADD3 UR16, -UR10, 0x100000, URZ ;  /* 0x001000000a107890 */ /* 0x000fc8000fffe13f */
[----:B------:R-:W-:Y:S02]  /*0190*/  USHF.L.U32 UR17, UR16, 0xb, URZ ;  /* 0x0000000b10117899 */ /* 0x000fe4000800063f */
[----:B------:R-:W-:Y:S02]  /*01a0*/  USHF.L.U32 UR16, UR16, 0x1, URZ ;  /* 0x0000000110107899 */ /* 0x000fe4000800063f */
[----:B-1----:R-:W-:Y:S01]  /*01b0*/  ULEA UR8, UR8, UR4, 0x18 ;  /* 0x0000000408087291 */ /* 0x002fe2000f8ec03f */
[----:B------:R1:W-:Y:S01]  /*01c0*/  UTMACCTL.PF [UR18] ;  /* 0x00000000120079b9 */ /* 0x0003e20008040000 */
[----:B------:R-:W-:Y:S01]  /*01d0*/  UMOV UR5, 0x400 ;  /* 0x0000040000057882 */ /* 0x000fe20000000000 */
[----:B------:R-:W-:Y:S01]  /*01e0*/  UIADD3.X UR27, URZ, UR13, URZ, UP4, !UPT ;  /* 0x0000000d3f1b7290 */ /* 0x000fe2000a7fe43f */
[----:B------:R1:W-:Y:S01]  /*01f0*/  UTMACCTL.PF [UR20] ;  /* 0x00000000140079b9 */ /* 0x0003e20008040000 */
[----:B------:R-:W-:Y:S01]  /*0200*/  UIADD3.X UR13, URZ, UR13, URZ, UP5, !UPT ;  /* 0x0000000d3f0d7290 */ /* 0x000fe2000affe43f */
[----:B------:R1:W-:Y:S01]  /*0210*/  UTMACCTL.PF [UR22] ;  /* 0x00000000160079b9 */ /* 0x0003e20008040000 */
[----:B--2---:R-:W-:-:S02]  /*0220*/  ULEA UR9, UR6, UR5, 0x18 ;  /* 0x0000000506097291 */ /* 0x004fc4000f8ec03f */
[----:B------:R-:W-:-:S04]  /*0230*/  UIADD3 UR4, -UR7, 0x100000, URZ ;  /* 0x0010000007047890 */ /* 0x000fc8000fffe13f */
[----:B------:R-:W-:Y:S02]  /*0240*/  USHF.L.U32 UR5, UR4, 0xb, URZ ;  /* 0x0000000b04057899 */ /* 0x000fe4000800063f */
[----:B------:R-:W-:Y:S01]  /*0250*/  USHF.L.U32 UR4, UR4, 0x1, URZ ;  /* 0x0000000104047899 */ /* 0x000fe2000800063f */
[----:B------:R1:W-:Y:S01]  /*0260*/  UTMACCTL.PF [UR24] ;  /* 0x00000000180079b9 */ /* 0x0003e20008040000 */
[----:B------:R-:W-:-:S04]  /*0270*/  UIADD3 UR6, -UR10, 0x100000, URZ ;  /* 0x001000000a067890 */ /* 0x000fc8000fffe13f */
[----:B------:R-:W-:Y:S02]  /*0280*/  USHF.L.U32 UR7, UR6, 0xb, URZ ;  /* 0x0000000b06077899 */ /* 0x000fe4000800063f */
[----:B------:R-:W-:Y:S01]  /*0290*/  USHF.L.U32 UR6, UR6, 0x1, URZ ;  /* 0x0000000106067899 */ /* 0x000fe2000800063f */
[----:B------:R1:W-:Y:S01]  /*02a0*/  UTMACCTL.PF [UR26] ;  /* 0x000000001a0079b9 */ /* 0x0003e20008040000 */
[----:B------:R1:W-:Y:S01]  /*02b0*/  UTMACCTL.PF [UR12] ;  /* 0x000000000c0079b9 */ /* 0x0003e20008040000 */
[----:B------:R-:W2:Y:S02]  /*02c0*/  FENCE.VIEW.ASYNC.S ;  /* 0x00000000000073c6 */ /* 0x000ea40000000000 */
[----:B--2---:R1:W2:Y:S01]  /*02d0*/  SYNCS.EXCH.64 URZ, [UR8], UR14 ;  /* 0x0000000e083f75b2 */ /* 0x0042a20008000100 */
[----:B------:R1:W3:Y:S01]  /*02e0*/  SYNCS.EXCH.64 URZ, [UR8+0x8], UR14 ;  /* 0x0000080e083f75b2 */ /* 0x0002e20008000100 */
[----:B------:R1:W4:Y:S01]  /*02f0*/  SYNCS.EXCH.64 URZ, [UR8+0x10], UR16 ;  /* 0x00001010083f75b2 */ /* 0x0003220008000100 */
[----:B------:R1:W5:Y:S01]  /*0300*/  SYNCS.EXCH.64 URZ, [UR8+0x18], UR16 ;  /* 0x00001810083f75b2 */ /* 0x0003620008000100 */
[----:B------:R1:W1:Y:S01]  /*0310*/  SYNCS.EXCH.64 URZ, [UR9+0x20], UR4 ;  /* 0x00002004093f75b2 */ /* 0x0002620008000100 */
[----:B------:R1:W1:Y:S02]  /*0320*/  SYNCS.EXCH.64 URZ, [UR9+0x28], UR4 ;  /* 0x00002804093f75b2 */ /* 0x0002640008000100 */
[----:B------:R1:W1:Y:S01]  /*0330*/  SYNCS.EXCH.64 URZ, [UR9+0x30], UR6 ;  /* 0x00003006093f75b2 */ /* 0x0002620008000100 */
[----:B------:R1:W1:Y:S01]  /*0340*/  SYNCS.EXCH.64 URZ, [UR9+0x38], UR6 ;  /* 0x00003806093f75b2 */ /* 0x0002620008000100 */
[----:B------:R-:W-:Y:S01]  /*0350*/  NOP ;  /* 0x0000000000007918 */ /* 0x000fe20000000000 */
.L_x_0:
[----:B------:R-:W-:Y:S01]  /*0360*/  ISETP.GT.AND P1, PT, R0, 0x3, PT ;  /* 0x000000030000780c */ /* 0x000fe20003f24270 */
[----:B------:R-:W-:Y:S01]  /*0370*/  NOP ;  /* 0x0000000000007918 */ /* 0x000fe20000000000 */
[----:B-12345:R-:W-:Y:S11]  /*0380*/  BAR.SYNC.DEFER_BLOCKING 0x0 ;  /* 0x0000000000007b1d */ /* 0x03eff60000010000 */
[----:B------:R-:W-:Y:S05]  /*0390*/  @P1 BRA `(.L_x_1) ;  /* 0x0000001400a01947 */ /* 0x000fea0003800000 */
[----:B------:R-:W-:-:S08]  /*03a0*/  NOP ;  /* 0x0000000000007918 */ /* 0x000fd00000000000 */
[----:B------:R-:W1:-:S00]  /*03b0*/  USETMAXREG.DEALLOC.CTAPOOL 0x18 ;  /* 0x00000018000079c8 */ /* 0x000e4000080e0500 */
[----:B-1----:R-:W-:Y:S05]  /*03c0*/  @P0 BRA `(.L_x_2) ;  /* 0x0000001000840947 */ /* 0x002fea0003800000 */
[----:B------:R-:W1:Y:S01]  /*03d0*/  S2UR UR4, SR_CgaCtaId ;  /* 0x00000000000479c3 */ /* 0x000e620000008800 */
[----:B------:R-:W-:Y:S01]  /*03e0*/  UMOV UR17, 0x400 ;  /* 0x0000040000117882 */ /* 0x000fe20000000000 */
[----:B------:R-:W-:Y:S01]  /*03f0*/  IMAD.MOV.U32 R4, RZ, RZ, -0x80000000 ;  /* 0x80000000ff047424 */ /* 0x000fe200078e00ff */
[----:B------:R-:W-:Y:S01]  /*0400*/  ULDC UR32, c[0x0][0x210] ;  /* 0x0000840000207ab9 */ /* 0x000fe20000000800 */
[----:B------:R-:W-:Y:S01]  /*0410*/  ULDC UR5, c[0x0][0x21c] ;  /* 0x0000870000057ab9 */ /* 0x000fe20000000800 */
[----:B------:R-:W-:Y:S01]  /*0420*/  ULDC.64 UR8, c[0x0][0x598] ;  /* 0x0001660000087ab9 */ /* 0x000fe20000000a00 */
[----:B------:R-:W-:Y:S01]  /*0430*/  ULDC.64 UR12, c[0x0][0x580] ;  /* 0x00016000000c7ab9 */ /* 0x000fe20000000a00 */
[----:B------:R-:W-:Y:S01]  /*0440*/  ULDC.64 UR24, c[0x0][0x198] ;  /* 0x0000660000187ab9 */ /* 0x000fe20000000a00 */
[----:B------:R-:W2:Y:S01]  /*0450*/  S2UR UR11, SR_CTAID.X ;  /* 0x00000000000b79c3 */ /* 0x000ea20000002500 */
[----:B------:R-:W-:Y:S01]  /*0460*/  ULDC.64 UR30, c[0x0][0x198] ;  /* 0x00006600001e7ab9 */ /* 0x000fe20000000a00 */
[----:B------:R-:W-:-:S02]  /*0470*/  UIADD3 UR38, UP1, UR24, 0xf0, URZ ;  /* 0x000000f018267890 */ /* 0x000fc4000ff3e03f */
[----:B------:R-:W-:Y:S01]  /*0480*/  UIADD3 UR40, UP2, UR30, 0x70, URZ ;  /* 0x000000701e287890 */ /* 0x000fe2000ff5e03f */
[----:B------:R-:W-:Y:S01]  /*0490*/  UMOV UR42, 0x10 ;  /* 0x00000010002a7882 */ /* 0x000fe20000000000 */
[----:B------:R-:W-:Y:S02]  /*04a0*/  ULDC.64 UR34, c[0x0][0x5c0] ;  /* 0x0001700000227ab9 */ /* 0x000fe40000000a00 */
[----:B------:R-:W3:Y:S01]  /*04b0*/  S2UR UR28, SR_CTAID.Y ;  /* 0x00000000001c79c3 */ /* 0x000ee20000002600 */
[----:B------:R-:W-:Y:S01]  /*04c0*/  UMOV UR18, 0x20 ;  /* 0x0000002000127882 */ /* 0x000fe20000000000 */
[----:B------:R-:W-:Y:S01]  /*04d0*/  UMOV UR26, URZ ;  /* 0x0000003f001a7c82 */ /* 0x000fe20008000000 */
[----:B-1----:R-:W-:-:S05]  /*04e0*/  ULEA UR17, UR4, UR17, 0x18 ;  /* 0x0000001104117291 */ /* 0x002fca000f8ec03f */
[----:B------:R-:W1:Y:S01]  /*04f0*/  S2UR UR29, SR_CTAID.Z ;  /* 0x00000000001d79c3 */ /* 0x000e620000002700 */
[----:B--2---:R-:W-:-:S03]  /*0500*/  USHF.L.U32 UR11, UR11, 0x7, URZ ;  /* 0x000000070b0b7899 */ /* 0x004fc6000800063f */
[----:B------:R-:W2:Y:S01]  /*0510*/  SYNCS.PHASECHK.TRANS64.TRYWAIT P0, [UR17+0x10], R4 ;  /* 0x00001004ff0075a7 */ /* 0x000ea20008000151 */
[----:B------:R-:W-:-:S04]  /*0520*/  UIADD3 UR5, -UR5, UR11, UR32 ;  /* 0x0000000b05057290 */ /* 0x000fc8000fffe120 */
[----:B------:R-:W-:-:S04]  /*0530*/  USHF.R.S32.HI UR6, URZ, 0x1f, UR5 ;  /* 0x0000001f3f067899 */ /* 0x000fc80008011405 */
[----:B------:R-:W-:Y:S02]  /*0540*/  ULEA.HI UR5, UR6, UR5, URZ, 0x6 ;  /* 0x0000000506057291 */ /* 0x000fe4000f8f303f */
[----:B---3--:R-:W-:Y:S02]  /*0550*/  UIMAD.WIDE.U32 UR6, UR28, UR8, URZ ;  /* 0x000000081c0672a5 */ /* 0x008fe4000f8e003f */
[----:B------:R-:W-:Y:S02]  /*0560*/  USHF.R.S32.HI UR5, URZ, 0x6, UR5 ;  /* 0x000000063f057899 */ /* 0x000fe40008011405 */
[----:B------:R-:W-:Y:S02]  /*0570*/  UIMAD UR7, UR28, UR9, UR7 ;  /* 0x000000091c0772a4 */ /* 0x000fe4000f8e0207 */
[----:B------:R-:W-:Y:S01]  /*0580*/  UISETP.LT.AND UP0, UPT, URZ, UR5, UPT ;  /* 0x000000053f00728c */ /* 0x000fe2000bf01270 */
[----:B------:R-:W-:-:S03]  /*0590*/  ULDC.64 UR8, c[0x0][0x5a0] ;  /* 0x0001680000087ab9 */ /* 0x000fc60000000a00 */
[----:B------:R-:W-:Y:S02]  /*05a0*/  USEL UR23, URZ, UR5, !UP0 ;  /* 0x000000053f177287 */ /* 0x000fe4000c000000 */
[----:B-1----:R-:W-:Y:S02]  /*05b0*/  UIMAD.WIDE.U32 UR6, UR29, UR8, UR6 ;  /* 0x000000081d0672a5 */ /* 0x002fe4000f8e0006 */
[----:B------:R-:W-:Y:S02]  /*05c0*/  USHF.L.U32 UR27, UR23, 0x6, URZ ;  /* 0x00000006171b7899 */ /* 0x000fe4000800063f */
[----:B------:R-:W-:Y:S02]  /*05d0*/  UIMAD UR5, UR29, UR9, UR7 ;  /* 0x000000091d0572a4 */ /* 0x000fe4000f8e0207 */
[----:B------:R-:W-:Y:S01]  /*05e0*/  UIADD3 UR33, UP0, UR27, UR6, URZ ;  /* 0x000000061b217290 */ /* 0x000fe2000ff1e03f */
[----:B------:R-:W-:-:S03]  /*05f0*/  ULDC.64 UR8, c[0x0][0x198] ;  /* 0x0000660000087ab9 */ /* 0x000fc60000000a00 */
[----:B------:R-:W-:Y:S02]  /*0600*/  UIADD3.X UR10, URZ, UR5, URZ, UP0, !UPT ;  /* 0x000000053f0a7290 */ /* 0x000fe400087fe43f */
[----:B------:R-:W-:-:S04]  /*0610*/  ULEA UR22, UP0, UR33, UR12, 0x2 ;  /* 0x0000000c21167291 */ /* 0x000fc8000f80103f */
[----:B------:R-:W-:Y:S02]  /*0620*/  ULEA.HI.X UR33, UR33, UR13, UR10, 0x2, UP0 ;  /* 0x0000000d21217291 */ /* 0x000fe400080f140a */
[----:B------:R-:W-:Y:S01]  /*0630*/  UIADD3 UR36, UP0, UR8, 0xf0, URZ ;  /* 0x000000f008247890 */ /* 0x000fe2000ff1e03f */
[----:B------:R-:W-:Y:S01]  /*0640*/  UMOV UR10, URZ ;  /* 0x0000003f000a7c82 */ /* 0x000fe20008000000 */
[----:B--2---:R-:W-:Y:S10]  /*0650*/  @!P0 BRA `(.L_x_3) ;  /* 0x0000004400708947 */ /* 0x004ff40003800000 */
.L_x_23:
[----:B------:R-:W-:Y:S01]  /*0660*/  ELECT P0, URZ, PT ;  /* 0x00000000003f782f */ /* 0x000fe20003800000 */
[----:B------:R-:W-:Y:S02]  /*0670*/  UIADD3.X UR37, URZ, UR9, URZ, UP0, !UPT ;  /* 0x000000093f257290 */ /* 0x000fe400087fe43f */
[----:B------:R-:W-:Y:S02]  /*0680*/  UIADD3 UR30, UR17, 0x80, URZ ;  /* 0x00000080111e7890 */ /* 0x000fe4000fffe03f */
[----:B------:R-:W-:Y:S02]  /*0690*/  UIADD3 UR8, UR17, 0x8800, URZ ;  /* 0x0000880011087890 */ /* 0x000fe4000fffe03f */
[----:B------:R-:W-:Y:S02]  /*06a0*/  UIADD3.X UR39, URZ, UR25, URZ, UP1, !UPT ;  /* 0x000000193f277290 */ /* 0x000fe40008ffe43f */
[----:B------:R-:W-:Y:S02]  /*06b0*/  UIADD3 UR16, UR17, 0xa800, URZ ;  /* 0x0000a80011107890 */ /* 0x000fe4000fffe03f */
[----:B------:R-:W-:-:S02]  /*06c0*/  UIADD3.X UR41, URZ, UR31, URZ, UP2, !UPT ;  /* 0x0000001f3f297290 */ /* 0x000fc400097fe43f */
[----:B------:R-:W-:Y:S01]  /*06d0*/  @P0 IMAD.MOV.U32 R2, RZ, RZ, 0x6100 ;  /* 0x00006100ff020424 */ /* 0x000fe200078e00ff */
[----:B------:R-:W-:Y:S02]  /*06e0*/  UIADD3 UR24, UR17, 0x800, URZ ;  /* 0x0000080011187890 */ /* 0x000fe4000fffe03f */
[----:B------:R-:W-:Y:S01]  /*06f0*/  UPRMT UR30, UR4, 0x654, UR30 ;  /* 0x00000654041e7896 */ /* 0x000fe2000800001e */
[----:B------:R2:W-:Y:S01]  /*0700*/  @P0 SYNCS.ARRIVE.TRANS64 RZ, [UR17], R2 ;  /* 0x00000002ffff09a7 */ /* 0x0005e20008000011 */
[----:B------:R-:W-:Y:S01]  /*0710*/  UMOV UR12, UR28 ;  /* 0x0000001c000c7c82 */ /* 0x000fe20008000000 */
[----:B------:R-:W-:Y:S01]  /*0720*/  UMOV UR13, UR29 ;  /* 0x0000001d000d7c82 */ /* 0x000fe20008000000 */
[----:B------:R-:W-:Y:S01]  /*0730*/  UMOV UR9, UR17 ;  /* 0x0000001100097c82 */ /* 0x000fe20008000000 */
[----:B------:R-:W-:Y:S01]  /*0740*/  UMOV UR20, UR28 ;  /* 0x0000001c00147c82 */ /* 0x000fe20008000000 */
[----:B------:R-:W-:Y:S01]  /*0750*/  UMOV UR21, UR29 ;  /* 0x0000001d00157c82 */ /* 0x000fe20008000000 */
[----:B------:R-:W-:Y:S01]  /*0760*/  UMOV UR19, UR11 ;  /* 0x0000000b00137c82 */ /* 0x000fe20008000000 */
[----:B------:R3:W-:Y:S01]  /*0770*/  UTMALDG.4D [UR8], [UR36], desc[URZ] ;  /* 0x00003f08240075b4 */ /* 0x0007e20008019000 */
[----:B------:R-:W-:Y:S01]  /*0780*/  UMOV UR25, UR17 ;  /* 0x0000001100197c82 */ /* 0x000fe20008000000 */
[----:B------:R-:W-:Y:S01]  /*0790*/  UMOV UR31, UR17 ;  /* 0x00000011001f7c82 */ /* 0x000fe20008000000 */
[----:B------:R-:W-:-:S04]  /*07a0*/  UIMAD.WIDE.U32 UR14, UR28, UR34, URZ ;  /* 0x000000221c0e72a5 */ /* 0x000fc8000f8e003f */
[----:B------:R-:W-:Y:S01]  /*07b0*/  UIMAD UR15, UR28, UR35, UR15 ;  /* 0x000000231c0f72a4 */ /* 0x000fe2000f8e020f */
[----:B------:R4:W-:Y:S01]  /*07c0*/  UTMALDG.4D [UR16], [UR38], desc[URZ] ;  /* 0x00003f10260075b4 */ /* 0x0009e20008019000 */
[----:B------:R-:W-:Y:S01]  /*07d0*/  UTMALDG.4D [UR24], [UR40], desc[URZ] ;  /* 0x00003f18280075b4 */ /* 0x000fe20008019000 */
[----:B------:R-:W-:Y:S01]  /*07e0*/  ACQBULK ;  /* 0x000000000000782e */ /* 0x000fe20000000000 */
[----:B---3--:R-:W-:Y:S01]  /*07f0*/  UMOV UR12, UR22 ;  /* 0x00000016000c7c82 */ /* 0x008fe20008000000 */
[----:B------:R-:W-:Y:S01]  /*0800*/  UMOV UR13, UR33 ;  /* 0x00000021000d7c82 */ /* 0x000fe20008000000 */
[----:B------:R-:W-:Y:S01]  /*0810*/  ULDC.64 UR8, c[0x0][0x5c8] ;  /* 0x0001720000087ab9 */ /* 0x000fe20000000a00 */
[----:B------:R3:W-:Y:S01]  /*0820*/  UBLKCP.S.G [UR30], [UR12], UR42 ;  /* 0x0000001e0c0073ba */ /* 0x0007e2000800022a */
[----:B------:R-:W5:Y:S01]  /*0830*/  SYNCS.PHASECHK.TRANS64.TRYWAIT P0, [UR17+0x30], R4 ;  /* 0x00003004ff0075a7 */ /* 0x000f620008000151 */
[----:B------:R-:W-:Y:S01]  /*0840*/  UIMAD.WIDE.U32 UR14, UR29, UR8, UR14 ;  /* 0x000000081d0e72a5 */ /* 0x000fe2000f8e000e */
[----:B------:R-:W-:Y:S01]  /*0850*/  UMOV UR10, URZ ;  /* 0x0000003f000a7c82 */ /* 0x000fe20008000000 */
[----:B----4-:R-:W-:-:S02]  /*0860*/  ULDC.64 UR18, c[0x0][0x5a8] ;  /* 0x00016a0000127ab9 */ /* 0x010fc40000000a00 */
[----:B------:R-:W-:Y:S02]  /*0870*/  UIMAD UR22, UR29, UR9, UR15 ;  /* 0x000000091d1672a4 */ /* 0x000fe4000f8e020f */
[----:B------:R-:W-:Y:S02]  /*0880*/  UIADD3 UR8, UP0, UR27, UR14, URZ ;  /* 0x0000000e1b087290 */ /* 0x000fe4000ff1e03f */
[----:B------:R-:W-:Y:S02]  /*0890*/  UIADD3 UR16, UR32, -0x1, URZ ;  /* 0xffffffff20107890 */ /* 0x000fe4000fffe03f */
[----:B------:R-:W-:Y:S02]  /*08a0*/  UIADD3.X UR35, URZ, UR22, URZ, UP0, !UPT ;  /* 0x000000163f237290 */ /* 0x000fe400087fe43f */
[----:B------:R-:W-:Y:S01]  /*08b0*/  ULEA UR34, UP0, UR8, UR18, 0x2 ;  /* 0x0000001208227291 */ /* 0x000fe2000f80103f */
[----:B---3--:R-:W-:Y:S01]  /*08c0*/  ULDC.64 UR30, c[0x0][0x198] ;  /* 0x00006600001e7ab9 */ /* 0x008fe20000000a00 */
[----:B------:R-:W-:-:S02]  /*08d0*/  UMOV UR38, 0x10 ;  /* 0x0000001000267882 */ /* 0x000fc40000000000 */
[----:B------:R-:W-:Y:S02]  /*08e0*/  ULEA.HI.X UR35, UR8, UR19, UR35, 0x2, UP0 ;  /* 0x0000001308237291 */ /* 0x000fe400080f1423 */
[----:B------:R-:W-:Y:S01]  /*08f0*/  UIADD3 UR19, -UR32, URZ, URZ ;  /* 0x0000003f20137290 */ /* 0x000fe2000fffe13f */
[----:B------:R-:W-:Y:S01]  /*0900*/  ULDC.64 UR8, c[0x0][0x198] ;  /* 0x0000660000087ab9 */ /* 0x000fe20000000a00 */
[----:B------:R-:W-:Y:S02]  /*0910*/  UIADD3 UR36, UP1, UR30, 0x170, URZ ;  /* 0x000001701e247890 */ /* 0x000fe4000ff3e03f */
[----:B------:R-:W-:Y:S02]  /*0920*/  UIADD3 UR37, UP2, UR8, 0x1f0, URZ ;  /* 0x000001f008257890 */ /* 0x000fe4000ff5e03f */
[----:B------:R-:W-:Y:S01]  /*0930*/  UISETP.GT.AND UP0, UPT, UR32, URZ, UPT ;  /* 0x0000003f2000728c */ /* 0x000fe2000bf04270 */
[----:B------:R-:W-:Y:S01]  /*0940*/  UMOV UR26, URZ ;  /* 0x0000003f001a7c82 */ /* 0x000fe20008000000 */
[----:B------:R-:W-:Y:S01]  /*0950*/  UMOV UR12, UR28 ;  /* 0x0000001c000c7c82 */ /* 0x000fe20008000000 */
[----:B------:R-:W-:Y:S01]  /*0960*/  UMOV UR13, UR29 ;  /* 0x0000001d000d7c82 */ /* 0x000fe20008000000 */
[----:B--2--5:R-:W-:Y:S07]  /*0970*/  @!P0 BRA `(.L_x_4) ;  /* 0x0000004000c88947 */ /* 0x024fee0003800000 */
.L_x_24:
[----:B------:R-:W-:Y:S01]  /*0980*/  ELECT P0, URZ, PT ;  /* 0x00000000003f782f */ /* 0x000fe20003800000 */
[----:B------:R-:W-:Y:S01]  /*0990*/  IMAD.U32 R4, RZ, RZ, UR23 ;  /* 0x00000017ff047e24 */ /* 0x000fe2000f8e00ff */
[----:B------:R-:W-:Y:S02]  /*09a0*/  USHF.R.S32.HI UR18, URZ, 0x1f, UR16 ;  /* 0x0000001f3f127899 */ /* 0x000fe40008011410 */
[----:B------:R-:W-:Y:S02]  /*09b0*/  USHF.R.S32.HI UR19, URZ, 0x1f, UR19 ;  /* 0x0000001f3f137899 */ /* 0x000fe40008011413 */
[----:B------:R-:W-:Y:S02]  /*09c0*/  ULEA.HI UR18, UR18, UR16, URZ, 0x6 ;  /* 0x0000001012127291 */ /* 0x000fe4000f8f303f */
[----:B------:R-:W-:Y:S02]  /*09d0*/  ULEA.HI UR16, UR19, -UR32, URZ, 0x6 ;  /* 0x8000002013107291 */ /* 0x000fe4000f8f303f */
[----:B------:R-:W-:-:S02]  /*09e0*/  ULEA.HI.SX32 UR18, UR18, 0x1, 0x1a ;  /* 0x0000000112127891 */ /* 0x000fc4000f8fd23f */
[----:B------:R-:W-:Y:S01]  /*09f0*/  USHF.R.S32.HI UR16, URZ, 0x6, UR16 ;  /* 0x000000063f107899 */ /* 0x000fe20008011410 */
[----:B------:R-:W-:Y:S01]  /*0a00*/  @P0 IMAD.MOV.U32 R2, RZ, RZ, 0x6100 ;  /* 0x00006100ff020424 */ /* 0x000fe200078e00ff */
[----:B------:R-:W-:Y:S02]  /*0a10*/  UIADD3.X UR33, URZ, UR9, URZ, UP2, !UPT ;  /* 0x000000093f217290 */ /* 0x000fe400097fe43f */
[----:B------:R-:W-:Y:S01]  /*0a20*/  UIADD3 UR16, -UR16, URZ, URZ ;  /* 0x0000003f10107290 */ /* 0x000fe2000fffe13f */
[----:B------:R2:W-:Y:S01]  /*0a30*/  @P0 SYNCS.ARRIVE.TRANS64 RZ, [UR17+0x20], R2 ;  /* 0x00002002ffff09a7 */ /* 0x0005e20008000011 */
[----:B------:R-:W-:Y:S02]  /*0a40*/  UIADD3 UR20, UR17, 0x280, URZ ;  /* 0x0000028011147890 */ /* 0x000fe4000fffe03f */
[----:B------:R-:W-:Y:S02]  /*0a50*/  UIADD3.X UR31, URZ, UR31, URZ, UP1, !UPT ;  /* 0x0000001f3f1f7290 */ /* 0x000fe40008ffe43f */
[----:B------:R-:W-:Y:S01]  /*0a60*/  UIADD3 UR8, UR17, 0x4800, URZ ;  /* 0x0000480011087890 */ /* 0x000fe2000fffe03f */
[----:B------:R-:W-:Y:S01]  /*0a70*/  @!UP0 UMOV UR18, UR16 ;  /* 0x0000001000128c82 */ /* 0x000fe20008000000 */
[----:B--2---:R-:W-:Y:S01]  /*0a80*/  VIADD R2, R4, 0x1 ;  /* 0x0000000104027836 */ /* 0x004fe20000000000 */
[----:B------:R-:W-:-:S02]  /*0a90*/  UIADD3 UR9, UR17, 0x20, URZ ;  /* 0x0000002011097890 */ /* 0x000fc4000fffe03f */
[----:B------:R-:W-:Y:S02]  /*0aa0*/  UIADD3 UR24, UR17, 0xc800, URZ ;  /* 0x0000c80011187890 */ /* 0x000fe4000fffe03f */
[----:B------:R-:W-:Y:S01]  /*0ab0*/  ISETP.GE.AND P0, PT, R2, UR18, PT ;  /* 0x0000001202007c0c */ /* 0x000fe2000bf06270 */
[----:B------:R-:W-:Y:S02]  /*0ac0*/  UIADD3 UR25, UR17, 0x20, URZ ;  /* 0x0000002011197890 */ /* 0x000fe4000fffe03f */
[----:B------:R-:W-:Y:S02]  /*0ad0*/  UIADD3 UR21, UR17, 0x20, URZ ;  /* 0x0000002011157890 */ /* 0x000fe4000fffe03f */
[----:B------:R-:W-:Y:S01]  /*0ae0*/  UPRMT UR20, UR4, 0x654, UR20 ;  /* 0x0000065404147896 */ /* 0x000fe20008000014 */
[----:B------:R-:W-:Y:S01]  /*0af0*/  UMOV UR30, UR36 ;  /* 0x00000024001e7c82 */ /* 0x000fe20008000000 */
[----:B------:R-:W-:Y:S01]  /*0b00*/  UMOV UR32, UR37 ;  /* 0x0000002500207c82 */ /* 0x000fe20008000000 */
[----:B------:R2:W-:Y:S02]  /*0b10*/  UTMALDG.4D [UR8], [UR30], desc[URZ] ;  /* 0x00003f081e0075b4 */ /* 0x0005e40008019000 */
[----:B------:R3:W-:Y:S01]  /*0b20*/  UTMALDG.4D [UR24], [UR32], desc[URZ] ;  /* 0x00003f18200075b4 */ /* 0x0007e20008019000 */
[----:B--2---:R-:W-:Y:S01]  /*0b30*/  UMOV UR8, UR34 ;  /* 0x0000002200087c82 */ /* 0x004fe20008000000 */
[----:B------:R-:W-:-:S02]  /*0b40*/  UMOV UR9, UR35 ;  /* 0x0000002300097c82 */ /* 0x000fc40008000000 */
[----:B------:R3:W-:Y:S02]  /*0b50*/  UBLKCP.S.G [UR20], [UR8], UR38 ;  /* 0x00000014080073ba */ /* 0x0007e40008000226 */
[----:B---3--:R-:W-:Y:S05]  /*0b60*/  @P0 BRA `(.L_x_2) ;  /* 0x00000008009c0947 */ /* 0x008fea0003800000 */
[----:B------:R-:W-:Y:S01]  /*0b70*/  UIADD3 UR8, UR18, -0x2, URZ ;  /* 0xfffffffe12087890 */ /* 0x000fe2000fffe03f */
[----:B-1----:R-:W-:Y:S01]  /*0b80*/  LOP3.LUT R5, RZ, R4, RZ, 0x33, !PT ;  /* 0x00000004ff057212 */ /* 0x002fe200078e33ff */
[----:B------:R-:W-:Y:S02]  /*0b90*/  IMAD.MOV.U32 R3, RZ, RZ, R2 ;  /* 0x000000ffff037224 */ /* 0x000fe400078e0002 */
[----:B------:R-:W-:Y:S02]  /*0ba0*/  IMAD.MOV.U32 R6, RZ, RZ, 0x1 ;  /* 0x00000001ff067424 */ /* 0x000fe400078e00ff */
[----:B------:R-:W-:Y:S01]  /*0bb0*/  ISETP.NE.AND P0, PT, R4, UR8, PT ;  /* 0x0000000804007c0c */ /* 0x000fe2000bf05270 */
[----:B------:R-:W-:-:S12]  /*0bc0*/  VIADD R5, R5, UR18 ;  /* 0x0000001205057c36 */ /* 0x000fd80008000000 */
[----:B------:R-:W-:Y:S05]  /*0bd0*/  @!P0 BRA `(.L_x_5) ;  /* 0x0000000400a48947 */ /* 0x000fea0003800000 */
[----:B------:R-:W-:Y:S01]  /*0be0*/  LOP3.LUT R7, R5, 0xfffffffe, RZ, 0xc0, !PT ;  /* 0xfffffffe05077812 */ /* 0x000fe200078ec0ff */
[----:B------:R-:W-:Y:S01]  /*0bf0*/  IMAD.MOV.U32 R6, RZ, RZ, 0x1 ;  /* 0x00000001ff067424 */ /* 0x000fe200078e00ff */
[----:B------:R-:W-:Y:S01]  /*0c00*/  UIADD3 UR27, UR27, 0x40, URZ ;  /* 0x000000401b1b7890 */ /* 0x000fe2000fffe03f */
[----:B------:R-:W-:Y:S02]  /*0c10*/  ULDC.64 UR30, c[0x0][0x198] ;  /* 0x00006600001e7ab9 */ /* 0x000fe40000000a00 */
[----:B------:R-:W-:Y:S01]  /*0c20*/  IMAD.MOV R7, RZ, RZ, -R7 ;  /* 0x000000ffff077224 */ /* 0x000fe200078e0a07 */
[----:B------:R-:W-:Y:S01]  /*0c30*/  ULDC.64 UR32, c[0x0][0x580] ;  /* 0x0001600000207ab9 */ /* 0x000fe20000000a00 */
[----:B------:R-:W-:-:S07]  /*0c40*/  ULDC.64 UR34, c[0x0][0x5a8] ;  /* 0x00016a0000227ab9 */ /* 0x000fce0000000a00 */
.L_x_10:
[----:B------:R-:W-:-:S04]  /*0c50*/  IMAD.U32 R2, R6, -0x80000000, RZ ;  /* 0x8000000006027824 */ /* 0x000fc800078e00ff */
[----:B-1----:R-:W1:Y:S02]  /*0c60*/  SYNCS.PHASECHK.TRANS64.TRYWAIT P0, [UR17+0x18], R2 ;  /* 0x00001802ff0075a7 */ /* 0x002e640008000151 */
[----:B-1----:R-:W-:Y:S05]  /*0c70*/  @!P0 BRA `(.L_x_6) ;  /* 0x0000004000288947 */ /* 0x002fea0003800000 */
.L_x_26:
[----:B------:R-:W-:Y:S01]  /*0c80*/  ELECT P0, URZ, PT ;  /* 0x00000000003f782f */ /* 0x000fe20003800000 */
[----:B------:R-:W-:Y:S02]  /*0c90*/  UIADD3 UR10, UP0, UR27, UR6, URZ ;  /* 0x000000061b0a7290 */ /* 0x000fe4000ff1e03f */
[----:B------:R-:W-:Y:S02]  /*0ca0*/  UIADD3 UR18, UP1, UR30, 0x70, URZ ;  /* 0x000000701e127890 */ /* 0x000fe4000ff3e03f */
[----:B------:R-:W-:Y:S02]  /*0cb0*/  UIADD3.X UR11, URZ, UR5, URZ, UP0, !UPT ;  /* 0x000000053f0b7290 */ /* 0x000fe400087fe43f */
[----:B------:R-:W-:Y:S02]  /*0cc0*/  UIADD3 UR8, UR17, 0x180, URZ ;  /* 0x0000018011087890 */ /* 0x000fe4000fffe03f */
[----:B------:R-:W-:Y:S02]  /*0cd0*/  ULEA UR12, UP0, UR10, UR32, 0x2 ;  /* 0x000000200a0c7291 */ /* 0x000fe4000f80103f */
[----:B------:R-:W-:-:S02]  /*0ce0*/  UIADD3 UR24, UR17, 0x2800, URZ ;  /* 0x0000280011187890 */ /* 0x000fc4000fffe03f */
[----:B-1----:R-:W-:Y:S01]  /*0cf0*/  @P0 IMAD.MOV.U32 R3, RZ, RZ, 0x2100 ;  /* 0x00002100ff030424 */ /* 0x002fe200078e00ff */
[----:B------:R-:W-:Y:S02]  /*0d00*/  UIADD3 UR25, UR17, 0x8, URZ ;  /* 0x0000000811197890 */ /* 0x000fe4000fffe03f */
[----:B------:R-:W-:Y:S01]  /*0d10*/  UIADD3.X UR19, URZ, UR31, URZ, UP1, !UPT ;  /* 0x0000001f3f137290 */ /* 0x000fe20008ffe43f */
[----:B------:R1:W-:Y:S01]  /*0d20*/  @P0 SYNCS.ARRIVE.TRANS64 RZ, [UR17+0x8], R3 ;  /* 0x00000803ffff09a7 */ /* 0x0003e20008000011 */
[----:B------:R-:W-:Y:S02]  /*0d30*/  UIADD3 UR9, UR17, 0x8, URZ ;  /* 0x0000000811097890 */ /* 0x000fe4000fffe03f */
[----:B------:R-:W-:Y:S02]  /*0d40*/  UPRMT UR8, UR4, 0x654, UR8 ;  /* 0x0000065404087896 */ /* 0x000fe40008000008 */
[----:B------:R-:W-:Y:S01]  /*0d50*/  ULEA.HI.X UR13, UR10, UR33, UR11, 0x2, UP0 ;  /* 0x000000210a0d7291 */ /* 0x000fe200080f140b */
[----:B------:R-:W-:-:S02]  /*0d60*/  UMOV UR26, URZ ;  /* 0x0000003f001a7c82 */ /* 0x000fc40008000000 */
[----:B------:R-:W-:Y:S01]  /*0d70*/  UMOV UR10, 0x10 ;  /* 0x00000010000a7882 */ /* 0x000fe20000000000 */
[----:B------:R1:W-:Y:S05]  /*0d80*/  UTMALDG.4D [UR24], [UR18], desc[URZ] ;  /* 0x00003f18120075b4 */ /* 0x0003ea0008019000 */
[----:B------:R1:W-:Y:S01]  /*0d90*/  UBLKCP.S.G [UR8], [UR12], UR10 ;  /* 0x000000080c0073ba */ /* 0x0003e2000800020a */
[----:B------:R-:W2:Y:S02]  /*0da0*/  SYNCS.PHASECHK.TRANS64.TRYWAIT P0, [UR17+0x38], R2 ;  /* 0x00003802ff0075a7 */ /* 0x000ea40008000151 */
[----:B-12---:R-:W-:Y:S05]  /*0db0*/  @!P0 BRA `(.L_x_7) ;  /* 0x0000003c00f48947 */ /* 0x006fea0003800000 */
.L_x_28:
[----:B------:R-:W-:Y:S02]  /*0dc0*/  ELECT P0, URZ, PT ;  /* 0x00000000003f782f */ /* 0x000fe40003800000 */
[----:B------:R-:W-:Y:S01]  /*0dd0*/  LOP3.LUT R6, R6, 0x1, RZ, 0x3c, !PT ;  /* 0x0000000106067812 */ /* 0x000fe200078e3cff */
[----:B------:R-:W-:Y:S02]  /*0de0*/  UIADD3 UR23, UP0, UR27, UR14, URZ ;  /* 0x0000000e1b177290 */ /* 0x000fe4000ff1e03f */
[----:B------:R-:W-:Y:S02]  /*0df0*/  UIADD3 UR18, UP1, UR30, 0x1f0, URZ ;  /* 0x000001f01e127890 */ /* 0x000fe4000ff3e03f */
[----:B------:R-:W-:Y:S02]  /*0e00*/  UIADD3.X UR24, URZ, UR22, URZ, UP0, !UPT ;  /* 0x000000163f187290 */ /* 0x000fe400087fe43f */
[----:B------:R-:W-:Y:S02]  /*0e10*/  UIADD3 UR16, UR17, 0x380, URZ ;  /* 0x0000038011107890 */ /* 0x000fe4000fffe03f */
[----:B------:R-:W-:-:S02]  /*0e20*/  ULEA UR36, UP0, UR23, UR34, 0x2 ;  /* 0x0000002217247291 */ /* 0x000fc4000f80103f */
[----:B------:R-:W-:Y:S01]  /*0e30*/  UIADD3 UR8, UR17, 0xe800, URZ ;  /* 0x0000e80011087890 */ /* 0x000fe2000fffe03f */
[----:B------:R-:W-:Y:S01]  /*0e40*/  @P0 IMAD.MOV.U32 R2, RZ, RZ, 0x2100 ;  /* 0x00002100ff020424 */ /* 0x000fe200078e00ff */
[----:B------:R-:W-:Y:S02]  /*0e50*/  UIADD3 UR9, UR17, 0x28, URZ ;  /* 0x0000002811097890 */ /* 0x000fe4000fffe03f */
[----:B------:R-:W-:Y:S01]  /*0e60*/  UIADD3.X UR19, URZ, UR31, URZ, UP1, !UPT ;  /* 0x0000001f3f137290 */ /* 0x000fe20008ffe43f */
[----:B------:R2:W-:Y:S01]  /*0e70*/  @P0 SYNCS.ARRIVE.TRANS64 RZ, [UR17+0x28], R2 ;  /* 0x00002802ffff09a7 */ /* 0x0005e20008000011 */
[----:B------:R-:W-:Y:S02]  /*0e80*/  UIADD3 UR21, UR17, 0x28, URZ ;  /* 0x0000002811157890 */ /* 0x000fe4000fffe03f */
[----:B------:R-:W-:Y:S02]  /*0e90*/  UPRMT UR20, UR4, 0x654, UR16 ;  /* 0x0000065404147896 */ /* 0x000fe40008000010 */
[----:B------:R-:W-:Y:S01]  /*0ea0*/  ULEA.HI.X UR37, UR23, UR35, UR24, 0x2, UP0 ;  /* 0x0000002317257291 */ /* 0x000fe200080f1418 */
[----:B------:R-:W-:Y:S01]  /*0eb0*/  UMOV UR10, URZ ;  /* 0x0000003f000a7c82 */ /* 0x000fe20008000000 */
[----:B------:R-:W-:Y:S01]  /*0ec0*/  UMOV UR11, UR27 ;  /* 0x0000001b000b7c82 */ /* 0x000fe20008000000 */
[----:B------:R-:W-:Y:S01]  /*0ed0*/  UMOV UR12, UR28 ;  /* 0x0000001c000c7c82 */ /* 0x000fe20008000000 */
[----:B------:R-:W-:Y:S01]  /*0ee0*/  UMOV UR13, UR29 ;  /* 0x0000001d000d7c82 */ /* 0x000fe20008000000 */
[----:B--2---:R-:W-:Y:S01]  /*0ef0*/  IMAD.U32 R2, R6, -0x80000000, RZ ;  /* 0x8000000006027824 */ /* 0x004fe200078e00ff */
[----:B------:R-:W-:Y:S01]  /*0f00*/  UMOV UR16, 0x10 ;  /* 0x0000001000107882 */ /* 0x000fe20000000000 */
[----:B------:R2:W-:Y:S02]  /*0f10*/  UTMALDG.4D [UR8], [UR18], desc[URZ] ;  /* 0x00003f08120075b4 */ /* 0x0005e40008019000 */
[----:B------:R2:W-:Y:S01]  /*0f20*/  UBLKCP.S.G [UR20], [UR36], UR16 ;  /* 0x00000014240073ba */ /* 0x0005e20008000210 */
[----:B------:R-:W3:Y:S02]  /*0f30*/  SYNCS.PHASECHK.TRANS64.TRYWAIT P0, [UR17+0x10], R2 ;  /* 0x00001002ff0075a7 */ /* 0x000ee40008000151 */
[----:B--23--:R-:W-:Y:S05]  /*0f40*/  @!P0 BRA `(.L_x_8) ;  /* 0x0000003c00ac8947 */ /* 0x00cfea0003800000 */
.L_x_30:
[----:B------:R-:W-:Y:S01]  /*0f50*/  UIADD3 UR19, UR27, 0x40, URZ ;  /* 0x000000401b137890 */ /* 0x000fe2000fffe03f */
[----:B------:R-:W-:Y:S01]  /*0f60*/  VIADD R7, R7, 0x2 ;  /* 0x0000000207077836 */ /* 0x000fe20000000000 */
[----:B------:R-:W-:Y:S02]  /*0f70*/  ELECT P0, URZ, PT ;  /* 0x00000000003f782f */ /* 0x000fe40003800000 */
[----:B------:R-:W-:Y:S02]  /*0f80*/  UIADD3 UR10, UP0, UR19, UR6, URZ ;  /* 0x00000006130a7290 */ /* 0x000fe4000ff1e03f */
[----:B------:R-:W-:Y:S01]  /*0f90*/  UIADD3 UR24, UP1, UR30, 0x70, URZ ;  /* 0x000000701e187890 */ /* 0x000fe2000ff3e03f */
[----:B------:R-:W-:Y:S01]  /*0fa0*/  ISETP.NE.AND P1, PT, R7, RZ, PT ;  /* 0x000000ff0700720c */ /* 0x000fe20003f25270 */
[----:B------:R-:W-:Y:S02]  /*0fb0*/  UIADD3.X UR11, URZ, UR5, URZ, UP0, !UPT ;  /* 0x000000053f0b7290 */ /* 0x000fe400087fe43f */
[----:B------:R-:W-:-:S02]  /*0fc0*/  UIADD3 UR8, UR17, 0x80, URZ ;  /* 0x0000008011087890 */ /* 0x000fc4000fffe03f */
[----:B------:R-:W-:Y:S02]  /*0fd0*/  ULEA UR12, UP0, UR10, UR32, 0x2 ;  /* 0x000000200a0c7291 */ /* 0x000fe4000f80103f */
[----:B------:R-:W-:Y:S01]  /*0fe0*/  UIADD3 UR16, UR17, 0x800, URZ ;  /* 0x0000080011107890 */ /* 0x000fe2000fffe03f */
[----:B------:R-:W-:Y:S01]  /*0ff0*/  @P0 IMAD.MOV.U32 R2, RZ, RZ, 0x2100 ;  /* 0x00002100ff020424 */ /* 0x000fe200078e00ff */
[----:B------:R-:W-:Y:S02]  /*1000*/  UIADD3.X UR25, URZ, UR31, URZ, UP1, !UPT ;  /* 0x0000001f3f197290 */ /* 0x000fe40008ffe43f */
[----:B------:R-:W-:Y:S01]  /*1010*/  ULEA.HI.X UR13, UR10, UR33, UR11, 0x2, UP0 ;  /* 0x000000210a0d7291 */ /* 0x000fe200080f140b */
[----:B------:R2:W-:Y:S01]  /*1020*/  @P0 SYNCS.ARRIVE.TRANS64 RZ, [UR17], R2 ;  /* 0x00000002ffff09a7 */ /* 0x0005e20008000011 */
[----:B------:R-:W-:Y:S01]  /*1030*/  UPRMT UR8, UR4, 0x654, UR8 ;  /* 0x0000065404087896 */ /* 0x000fe20008000008 */
[----:B------:R-:W-:Y:S01]  /*1040*/  UMOV UR18, URZ ;  /* 0x0000003f00127c82 */ /* 0x000fe20008000000 */
[----:B------:R-:W-:Y:S01]  /*1050*/  UMOV UR20, UR28 ;  /* 0x0000001c00147c82 */ /* 0x000fe20008000000 */
[----:B------:R-:W-:Y:S01]  /*1060*/  UMOV UR21, UR29 ;  /* 0x0000001d00157c82 */ /* 0x000fe20008000000 */
[----:B------:R-:W-:Y:S01]  /*1070*/  UMOV UR23, 0x10 ;  /* 0x0000001000177882 */ /* 0x000fe20000000000 */
[----:B------:R-:W-:Y:S01]  /*1080*/  UMOV UR9, UR17 ;  /* 0x0000001100097c82 */ /* 0x000fe20008000000 */
[----:B--2---:R-:W-:Y:S01]  /*1090*/  IMAD.U32 R2, R6, -0x80000000, RZ ;  /* 0x8000000006027824 */ /* 0x004fe200078e00ff */
[----:B------:R2:W-:Y:S02]  /*10a0*/  UTMALDG.4D [UR16], [UR24], desc[URZ] ;  /* 0x00003f10180075b4 */ /* 0x0005e40008019000 */
[----:B------:R2:W-:Y:S01]  /*10b0*/  UBLKCP.S.G [UR8], [UR12], UR23 ;  /* 0x000000080c0073ba */ /* 0x0005e20008000217 */
[----:B------:R-:W3:Y:S02]  /*10c0*/  SYNCS.PHASECHK.TRANS64.TRYWAIT P0, [UR17+0x30], R2 ;  /* 0x00003002ff0075a7 */ /* 0x000ee40008000151 */
[----:B--23--:R-:W-:Y:S05]  /*10d0*/  @!P0 BRA `(.L_x_9) ;  /* 0x0000003c00688947 */ /* 0x00cfea0003800000 */
.L_x_32:
[----:B------:R-:W-:Y:S01]  /*10e0*/  ELECT P0, URZ, PT ;  /* 0x00000000003f782f */ /* 0x000fe20003800000 */
[----:B------:R-:W-:Y:S01]  /*10f0*/  VIADD R4, R4, 0x2 ;  /* 0x0000000204047836 */ /* 0x000fe20000000000 */
[----:B------:R-:W-:Y:S02]  /*1100*/  UIADD3 UR13, UP0, UR19, UR14, URZ ;  /* 0x0000000e130d7290 */ /* 0x000fe4000ff1e03f */
[----:B------:R-:W-:Y:S02]  /*1110*/  UIADD3 UR20, UP1, UR30, 0x1f0, URZ ;  /* 0x000001f01e147890 */ /* 0x000fe4000ff3e03f */
[----:B------:R-:W-:Y:S02]  /*1120*/  UIADD3.X UR16, URZ, UR22, URZ, UP0, !UPT ;  /* 0x000000163f107290 */ /* 0x000fe400087fe43f */
[----:B------:R-:W-:Y:S02]  /*1130*/  UIADD3 UR12, UR17, 0x280, URZ ;  /* 0x00000280110c7890 */ /* 0x000fe4000fffe03f */
[----:B------:R-:W-:-:S02]  /*1140*/  ULEA UR18, UP0, UR13, UR34, 0x2 ;  /* 0x000000220d127291 */ /* 0x000fc4000f80103f */
[----:B------:R-:W-:Y:S01]  /*1150*/  UIADD3 UR8, UR17, 0xc800, URZ ;  /* 0x0000c80011087890 */ /* 0x000fe2000fffe03f */
[----:B------:R-:W-:Y:S01]  /*1160*/  @P0 IMAD.MOV.U32 R2, RZ, RZ, 0x2100 ;  /* 0x00002100ff020424 */ /* 0x000fe200078e00ff */
[----:B------:R-:W-:Y:S01]  /*1170*/  UIADD3 UR9, UR17, 0x20, URZ ;  /* 0x0000002011097890 */ /* 0x000fe2000fffe03f */
[----:B------:R-:W-:Y:S01]  /*1180*/  UMOV UR11, UR19 ;  /* 0x00000013000b7c82 */ /* 0x000fe20008000000 */
        /* <DEDUP_REMOVED lines=8> */
[----:B------:R-:W-:Y:S01]  /*1210*/  UMOV UR16, 0x10 ;  /* 0x0000001000107882 */ /* 0x000fe20000000000 */
[----:B------:R2:W-:Y:S01]  /*1220*/  UTMALDG.4D [UR8], [UR20], desc[URZ] ;  /* 0x00003f08140075b4 */ /* 0x0005e20008019000 */
[----:B------:R-:W-:-:S03]  /*1230*/  UIADD3 UR27, UR27, 0x80, URZ ;  /* 0x000000801b1b7890 */ /* 0x000fc6000fffe03f */
[----:B------:R2:W-:Y:S02]  /*1240*/  UBLKCP.S.G [UR24], [UR18], UR16 ;  /* 0x00000018120073ba */ /* 0x0005e40008000210 */
[----:B--2---:R-:W-:Y:S07]  /*1250*/  @P1 BRA `(.L_x_10) ;  /* 0xfffffff8007c1947 */ /* 0x004fee000383ffff */
[----:B-1----:R-:W-:-:S07]  /*1260*/  VIADD R3, R4, 0x1 ;  /* 0x0000000104037836 */ /* 0x002fce0000000000 */
.L_x_5:
[----:B------:R-:W-:-:S04]  /*1270*/  LOP3.LUT R5, R5, 0x1, RZ, 0xc0, !PT ;  /* 0x0000000105057812 */ /* 0x000fc800078ec0ff */
[----:B------:R-:W-:-:S13]  /*1280*/  ISETP.NE.U32.AND P0, PT, R5, 0x1, PT ;  /* 0x000000010500780c */ /* 0x000fda0003f05070 */
[----:B------:R-:W-:Y:S05]  /*1290*/  @P0 BRA `(.L_x_2) ;  /* 0x0000000000d00947 */ /* 0x000fea0003800000 */
[----:B------:R-:W-:Y:S01]  /*12a0*/  IMAD.U32 R2, R6, -0x80000000, RZ ;  /* 0x8000000006027824 */ /* 0x000fe200078e00ff */
[----:B------:R-:W-:Y:S01]  /*12b0*/  R2UR UR11, R3 ;  /* 0x00000000030b72ca */ /* 0x000fe200000e0000 */
[----:B------:R-:W-:Y:S02]  /*12c0*/  ULDC.64 UR18, c[0x0][0x198] ;  /* 0x0000660000127ab9 */ /* 0x000fe40000000a00 */
[----:B------:R-:W1:Y:S02]  /*12d0*/  SYNCS.PHASECHK.TRANS64.TRYWAIT P0, [UR17+0x18], R2 ;  /* 0x00001802ff0075a7 */ /* 0x000e640008000151 */
[----:B-1----:R-:W-:Y:S10]  /*12e0*/  @!P0 BRA `(.L_x_11) ;  /* 0x0000003c00008947 */ /* 0x002ff40003800000 */
.L_x_34:
[----:B------:R-:W-:Y:S01]  /*12f0*/  USHF.L.U32 UR11, UR11, 0x6, URZ ;  /* 0x000000060b0b7899 */ /* 0x000fe2000800063f */
[----:B------:R-:W-:-:S03]  /*1300*/  ELECT P0, URZ, PT ;  /* 0x00000000003f782f */ /* 0x000fc60003800000 */
[----:B------:R-:W-:Y:S01]  /*1310*/  UIADD3 UR7, UP0, UR11, UR6, URZ ;  /* 0x000000060b077290 */ /* 0x000fe2000ff1e03f */
[----:B------:R-:W-:Y:S01]  /*1320*/  ULDC.64 UR12, c[0x0][0x580] ;  /* 0x00016000000c7ab9 */ /* 0x000fe20000000a00 */
[----:B------:R-:W-:Y:S02]  /*1330*/  UIADD3 UR18, UP1, UR18, 0x70, URZ ;  /* 0x0000007012127890 */ /* 0x000fe4000ff3e03f */
[----:B------:R-:W-:Y:S02]  /*1340*/  UIADD3.X UR5, URZ, UR5, URZ, UP0, !UPT ;  /* 0x000000053f057290 */ /* 0x000fe400087fe43f */
[----:B------:R-:W-:Y:S02]  /*1350*/  UIADD3 UR10, UR17, 0x180, URZ ;  /* 0x00000180110a7890 */ /* 0x000fe4000fffe03f */
[----:B------:R-:W-:Y:S02]  /*1360*/  ULEA UR6, UP0, UR7, UR12, 0x2 ;  /* 0x0000000c07067291 */ /* 0x000fe4000f80103f */
[----:B------:R-:W-:Y:S01]  /*1370*/  UIADD3 UR8, UR17, 0x2800, URZ ;  /* 0x0000280011087890 */ /* 0x000fe2000fffe03f */
[----:B------:R-:W-:Y:S01]  /*1380*/  @P0 IMAD.MOV.U32 R4, RZ, RZ, 0x2100 ;  /* 0x00002100ff040424 */ /* 0x000fe200078e00ff */
[----:B------:R-:W-:-:S02]  /*1390*/  UIADD3 UR9, UR17, 0x8, URZ ;  /* 0x0000000811097890 */ /* 0x000fc4000fffe03f */
        /* <DEDUP_REMOVED lines=10> */
[----:B------:R-:W-:-:S03]  /*1440*/  UIADD3 UR14, UP0, UR11, UR14, URZ ;  /* 0x0000000e0b0e7290 */ /* 0x000fc6000ff1e03f */
[----:B------:R2:W-:Y:S01]  /*1450*/  UBLKCP.S.G [UR20], [UR6], UR5 ;  /* 0x00000014060073ba */ /* 0x0005e20008000205 */
[----:B------:R-:W3:Y:S02]  /*1460*/  SYNCS.PHASECHK.TRANS64.TRYWAIT P0, [UR17+0x38], R2 ;  /* 0x00003802ff0075a7 */ /* 0x000ee40008000151 */
[----:B--23--:R-:W-:Y:S06]  /*1470*/  @!P0 BRA `(.L_x_12) ;  /* 0x0000003800b88947 */ /* 0x00cfec0003800000 */
.L_x_36:
[----:B------:R-:W-:Y:S01]  /*1480*/  ULDC.64 UR6, c[0x0][0x5a8] ;  /* 0x00016a0000067ab9 */ /* 0x000fe20000000a00 */
[----:B------:R-:W-:Y:S01]  /*1490*/  UIADD3.X UR22, URZ, UR22, URZ, UP0, !UPT ;  /* 0x000000163f167290 */ /* 0x000fe200087fe43f */
[----:B------:R-:W-:Y:S01]  /*14a0*/  ELECT P0, URZ, PT ;  /* 0x00000000003f782f */ /* 0x000fe20003800000 */
[----:B------:R-:W-:Y:S01]  /*14b0*/  ULEA UR6, UP0, UR14, UR6, 0x2 ;  /* 0x000000060e067291 */ /* 0x000fe2000f80103f */
[----:B------:R-:W-:Y:S01]  /*14c0*/  ULDC.64 UR12, c[0x0][0x198] ;  /* 0x00006600000c7ab9 */ /* 0x000fe20000000a00 */
[----:B------:R-:W-:Y:S02]  /*14d0*/  UIADD3 UR5, UR17, 0x380, URZ ;  /* 0x0000038011057890 */ /* 0x000fe4000fffe03f */
[----:B------:R-:W-:Y:S02]  /*14e0*/  ULEA.HI.X UR7, UR14, UR7, UR22, 0x2, UP0 ;  /* 0x000000070e077291 */ /* 0x000fe400080f1416 */
[----:B------:R-:W-:Y:S02]  /*14f0*/  UIADD3 UR14, UP0, UR12, 0x1f0, URZ ;  /* 0x000001f00c0e7890 */ /* 0x000fe4000ff1e03f */
[----:B------:R-:W-:-:S02]  /*1500*/  UIADD3 UR8, UR17, 0xe800, URZ ;  /* 0x0000e80011087890 */ /* 0x000fc4000fffe03f */
[----:B------:R-:W-:Y:S02]  /*1510*/  UIADD3 UR9, UR17, 0x28, URZ ;  /* 0x0000002811097890 */ /* 0x000fe4000fffe03f */
[----:B------:R-:W-:Y:S01]  /*1520*/  @P0 IMAD.MOV.U32 R2, RZ, RZ, 0x2100 ;  /* 0x00002100ff020424 */ /* 0x000fe200078e00ff */
[----:B------:R-:W-:Y:S02]  /*1530*/  UIADD3.X UR15, URZ, UR13, URZ, UP0, !UPT ;  /* 0x0000000d3f0f7290 */ /* 0x000fe400087fe43f */
[----:B------:R-:W-:Y:S02]  /*1540*/  UIADD3 UR19, UR17, 0x28, URZ ;  /* 0x0000002811137890 */ /* 0x000fe4000fffe03f */
[----:B------:R2:W-:Y:S01]  /*1550*/  @P0 SYNCS.ARRIVE.TRANS64 RZ, [UR17+0x28], R2 ;  /* 0x00002802ffff09a7 */ /* 0x0005e20008000011 */
[----:B------:R-:W-:Y:S01]  /*1560*/  UPRMT UR18, UR4, 0x654, UR5 ;  /* 0x0000065404127896 */ /* 0x000fe20008000005 */
[----:B------:R-:W-:Y:S01]  /*1570*/  UMOV UR10, URZ ;  /* 0x0000003f000a7c82 */ /* 0x000fe20008000000 */
[----:B------:R-:W-:Y:S01]  /*1580*/  UMOV UR12, UR28 ;  /* 0x0000001c000c7c82 */ /* 0x000fe20008000000 */
[----:B------:R-:W-:Y:S01]  /*1590*/  UMOV UR13, UR29 ;  /* 0x0000001d000d7c82 */ /* 0x000fe20008000000 */
[----:B------:R-:W-:Y:S01]  /*15a0*/  UMOV UR4, 0x10 ;  /* 0x0000001000047882 */ /* 0x000fe20000000000 */
[----:B------:R2:W-:Y:S04]  /*15b0*/  UTMALDG.4D [UR8], [UR14], desc[URZ] ;  /* 0x00003f080e0075b4 */ /* 0x0005e80008019000 */
[----:B------:R2:W-:Y:S02]  /*15c0*/  UBLKCP.S.G [UR18], [UR6], UR4 ;  /* 0x00000012060073ba */ /* 0x0005e40008000204 */
[----:B--2---:R-:W-:Y:S01]  /*15d0*/  NOP ;  /* 0x0000000000007918 */ /* 0x004fe20000000000 */
.L_x_2:
[----:B------:R-:W-:-:S13]  /*15e0*/  ISETP.NE.AND P0, PT, R0, 0x1, PT ;  /* 0x000000010000780c */ /* 0x000fda0003f05270 */
[----:B------:R-:W-:Y:S05]  /*15f0*/  @P0 EXIT ;  /* 0x000000000000094d */ /* 0x000fea0003800000 */
[----:B------:R-:W2:Y:S01]  /*1600*/  S2UR UR4, SR_CTAID.X ;  /* 0x00000000000479c3 */ /* 0x000ea20000002500 */
[----:B------:R-:W-:Y:S01]  /*1610*/  ULDC UR6, c[0x0][0x210] ;  /* 0x0000840000067ab9 */ /* 0x000fe20000000800 */
[----:B------:R-:W-:Y:S01]  /*1620*/  ULDC UR12, c[0x0][0x21c] ;  /* 0x00008700000c7ab9 */ /* 0x000fe20000000800 */
[----:B------:R-:W-:Y:S02]  /*1630*/  UIADD3 UR5, -UR6, URZ, URZ ;  /* 0x0000003f06057290 */ /* 0x000fe4000fffe13f */
[----:B------:R-:W-:Y:S02]  /*1640*/  UIADD3 UR10, UR6, -0x1, URZ ;  /* 0xffffffff060a7890 */ /* 0x000fe4000fffe03f */
[----:B------:R-:W-:Y:S01]  /*1650*/  UISETP.GT.AND UP0, UPT, UR6, URZ, UPT ;  /* 0x0000003f0600728c */ /* 0x000fe2000bf04270 */
[----:B------:R-:W3:Y:S01]  /*1660*/  S2UR UR7, SR_CTAID.Z ;  /* 0x00000000000779c3 */ /* 0x000ee20000002700 */
[----:B------:R-:W-:Y:S01]  /*1670*/  USHF.R.S32.HI UR11, URZ, 0x1f, UR10 ;  /* 0x0000001f3f0b7899 */ /* 0x000fe2000801140a */
[----:B------:R-:W-:-:S03]  /*1680*/  ULDC.64 UR8, c[0x0][0x5f0] ;  /* 0x00017c0000087ab9 */ /* 0x000fc60000000a00 */
[----:B------:R-:W-:-:S04]  /*1690*/  ULEA.HI UR11, UR11, UR10, URZ, 0x6 ;  /* 0x0000000a0b0b7291 */ /* 0x000fc8000f8f303f */
[----:B------:R-:W-:Y:S02]  /*16a0*/  ULEA.HI.SX32 UR11, UR11, 0x1, 0x1a ;  /* 0x000000010b0b7891 */ /* 0x000fe4000f8fd23f */
[----:B--2---:R-:W-:-:S04]  /*16b0*/  ULEA UR4, UR4, UR6, 0x7 ;  /* 0x0000000604047291 */ /* 0x004fc8000f8e383f */
[----:B------:R-:W-:Y:S02]  /*16c0*/  UIADD3 UR4, UR4, -UR12, URZ ;  /* 0x8000000c04047290 */ /* 0x000fe4000fffe03f */
[----:B------:R-:W-:Y:S02]  /*16d0*/  USHF.R.S32.HI UR12, URZ, 0x1f, UR5 ;  /* 0x0000001f3f0c7899 */ /* 0x000fe40008011405 */
[----:B------:R-:W-:Y:S02]  /*16e0*/  USHF.R.S32.HI UR5, URZ, 0x1f, UR4 ;  /* 0x0000001f3f057899 */ /* 0x000fe40008011404 */
[----:B------:R-:W-:Y:S02]  /*16f0*/  ULEA.HI UR6, UR12, -UR6, URZ, 0x6 ;  /* 0x800000060c067291 */ /* 0x000fe4000f8f303f */
[----:B------:R-:W-:Y:S02]  /*1700*/  ULEA.HI UR5, UR5, UR4, URZ, 0x6 ;  /* 0x0000000405057291 */ /* 0x000fe4000f8f303f */
[----:B------:R-:W-:-:S02]  /*1710*/  USHF.R.S32.HI UR4, URZ, 0x6, UR6 ;  /* 0x000000063f047899 */ /* 0x000fc40008011406 */
[----:B------:R-:W-:Y:S01]  /*1720*/  USHF.R.S32.HI UR6, URZ, 0x6, UR5 ;  /* 0x000000063f067899 */ /* 0x000fe20008011405 */
[----:B------:R-:W2:Y:S01]  /*1730*/  S2UR UR12, SR_CTAID.Y ;  /* 0x00000000000c79c3 */ /* 0x000ea20000002600 */
[----:B------:R-:W-:Y:S02]  /*1740*/  UIADD3 UR10, -UR4, URZ, URZ ;  /* 0x0000003f040a7290 */ /* 0x000fe4000fffe13f */
[----:B------:R-:W-:Y:S02]  /*1750*/  UISETP.LT.AND UP1, UPT, URZ, UR6, UPT ;  /* 0x000000063f00728c */ /* 0x000fe4000bf21270 */
[----:B---3--:R-:W-:Y:S02]  /*1760*/  UIMAD.WIDE.U32 UR4, UR7, UR8, URZ ;  /* 0x00000008070472a5 */ /* 0x008fe4000f8e003f */
[----:B------:R-:W-:Y:S01]  /*1770*/  USEL UR6, URZ, UR6, !UP1 ;  /* 0x000000063f067287 */ /* 0x000fe2000c800000 */
[----:B------:R-:W-:Y:S01]  /*1780*/  @!UP0 UMOV UR11, UR10 ;  /* 0x0000000a000b8c82 */ /* 0x000fe20008000000 */
[----:B------:R-:W-:-:S02]  /*1790*/  UIMAD UR5, UR7, UR9, UR5 ;  /* 0x00000009070572a4 */ /* 0x000fc4000f8e0205 */
[----:B------:R-:W-:Y:S01]  /*17a0*/  UIADD3 UR7, UR11, -UR6, URZ ;  /* 0x800000060b077290 */ /* 0x000fe2000fffe03f */
[----:B------:R-:W-:-:S03]  /*17b0*/  ULDC.64 UR8, c[0x0][0x5e8] ;  /* 0x00017a0000087ab9 */ /* 0x000fc60000000a00 */
[----:B------:R-:W-:-:S06]  /*17c0*/  UISETP.GE.AND UP0, UPT, UR7, 0x1, UPT ;  /* 0x000000010700788c */ /* 0x000fcc000bf06270 */
[----:B------:R-:W-:Y:S01]  /*17d0*/  PLOP3.LUT P0, PT, PT, PT, UP0, 0x80, 0x0 ;  /* 0x000000000000781c */ /* 0x000fe20003f0f008 */
[----:B--2---:R-:W-:-:S04]  /*17e0*/  UIMAD.WIDE.U32 UR4, UR12, UR8, UR4 ;  /* 0x000000080c0472a5 */ /* 0x004fc8000f8e0004 */
[----:B------:R-:W-:-:S08]  /*17f0*/  UIMAD UR12, UR12, UR9, UR5 ;  /* 0x000000090c0c72a4 */ /* 0x000fd0000f8e0205 */
[----:B------:R-:W-:Y:S05]  /*1800*/  @!P0 BRA `(.L_x_13) ;  /* 0x0000003000fc8947 */ /* 0x000fea0003800000 */
[----:B------:R-:W-:Y:S02]  /*1810*/  UIADD3 UR10, -UR11, UR6, URZ ;  /* 0x000000060b0a7290 */ /* 0x000fe4000fffe13f */
[----:B------:R-:W-:Y:S01]  /*1820*/  USHF.L.U32 UR11, UR6, 0xc, URZ ;  /* 0x0000000c060b7899 */ /* 0x000fe2000800063f */
[----:B------:R-:W-:-:S11]  /*1830*/  ULDC.64 UR18, c[0x0][0x5d0] ;  /* 0x0001740000127ab9 */ /* 0x000fd60000000a00 */
.L_x_14:
[----:B------:R-:W2:Y:S01]  /*1840*/  S2UR UR7, SR_CgaCtaId ;  /* 0x00000000000779c3 */ /* 0x000ea20000008800 */
[----:B------:R-:W-:-:S07]  /*1850*/  DEPBAR.LE SB0, 0x1 ;  /* 0x000080400000791a */ /* 0x000fce0000000000 */
[----:B------:R-:W-:Y:S08]  /*1860*/  BAR.ARV 0x9, 0xa0 ;  /* 0x0242800000007b1d */ /* 0x000ff00000002000 */
[----:B------:R-:W3:Y:S01]  /*1870*/  S2UR UR13, SR_CgaCtaId ;  /* 0x00000000000d79c3 */ /* 0x000ee20000008800 */
[----:B------:R-:W-:-:S04]  /*1880*/  DEPBAR.LE SB0, 0x0 ;  /* 0x000080000000791a */ /* 0x000fc80000000000 */
[----:B------:R-:W-:Y:S01]  /*1890*/  UIADD3 UR16, UP0, UR11, UR4, URZ ;  /* 0x000000040b107290 */ /* 0x000fe2000ff1e03f */
[----:B------:R-:W-:Y:S01]  /*18a0*/  UMOV UR6, 0x400 ;  /* 0x0000040000067882 */ /* 0x000fe20000000000 */
[----:B------:R-:W-:Y:S02]  /*18b0*/  UMOV UR9, 0x400 ;  /* 0x0000040000097882 */ /* 0x000fe40000000000 */
[----:B------:R-:W-:Y:S02]  /*18c0*/  ULEA.HI.X.SX32 UR17, UR11, UR12, 0x1, UP0 ;  /* 0x0000000c0b117291 */ /* 0x000fe400080f0e3f */
[----:B------:R-:W-:Y:S02]  /*18d0*/  ULEA UR8, UP0, UR16, UR18, 0x2 ;  /* 0x0000001210087291 */ /* 0x000fe4000f80103f */
[----:B--2---:R-:W-:Y:S01]  /*18e0*/  ULEA UR6, UR7, UR6, 0x18 ;  /* 0x0000000607067291 */ /* 0x004fe2000f8ec03f */
[----:B------:R-:W-:Y:S01]  /*18f0*/  UMOV UR15, 0x200 ;  /* 0x00000200000f7882 */ /* 0x000fe20000000000 */
[----:B------:R-:W-:-:S02]  /*1900*/  UIADD3 UR10, UR10, 0x1, URZ ;  /* 0x000000010a0a7890 */ /* 0x000fc4000fffe03f */
[----:B------:R-:W-:Y:S01]  /*1910*/  UIADD3 UR11, UR11, 0x1000, URZ ;  /* 0x000010000b0b7890 */ /* 0x000fe2000fffe03f */
[----:B------:R-:W-:Y:S06]  /*1920*/  BAR.ARV 0xa, 0xa0 ;  /* 0x0282800000007b1d */ /* 0x000fec0000002000 */
[----:B---3--:R-:W-:Y:S02]  /*1930*/  ULEA UR14, UR13, UR9, 0x18 ;  /* 0x000000090d0e7291 */ /* 0x008fe4000f8ec03f */
[----:B------:R-:W-:Y:S01]  /*1940*/  BAR.SYNC.DEFER_BLOCKING 0x6, 0xa0 ;  /* 0x0182800000007b1d */ /* 0x000fe20000010000 */
[----:B------:R-:W-:Y:S01]  /*1950*/  ULEA.HI.X UR9, UR16, UR19, UR17, 0x2, UP0 ;  /* 0x0000001310097291 */ /* 0x000fe200080f1411 */
[----:B------:R-:W-:Y:S01]  /*1960*/  ISETP.NE.AND P0, PT, RZ, UR10, PT ;  /* 0x0000000aff007c0c */ /* 0x000fe2000bf05270 */
[----:B------:R-:W-:-:S02]  /*1970*/  UIADD3 UR13, UR6, 0x20800, URZ ;  /* 0x00020800060d7890 */ /* 0x000fc4000fffe03f */
[----:B------:R-:W-:Y:S02]  /*1980*/  UIADD3 UR6, UP0, UR8, 0x2000, URZ ;  /* 0x0000200008067890 */ /* 0x000fe4000ff1e03f */
[----:B------:R-:W-:Y:S02]  /*1990*/  UIADD3 UR14, UR14, 0x22800, URZ ;  /* 0x000228000e0e7890 */ /* 0x000fe4000fffe03f */
[----:B------:R-:W-:-:S03]  /*19a0*/  UIADD3.X UR7, URZ, UR9, URZ, UP0, !UPT ;  /* 0x000000093f077290 */ /* 0x000fc600087fe43f */
[----:B------:R2:W-:Y:S01]  /*19b0*/  UBLKRED.G.S.ADD.F32.RN [UR8], [UR13], UR15 ;  /* 0x000000080d0073bb */ /* 0x0005e200080a040f */
[----:B------:R0:W-:Y:S01]  /*19c0*/  UTMACMDFLUSH ;  /* 0x00000000000079b7 */ /* 0x0001e20000000000 */
[----:B------:R-:W-:Y:S06]  /*19d0*/  BAR.SYNC.DEFER_BLOCKING 0x7, 0xa0 ;  /* 0x01c2800000007b1d */ /* 0x000fec0000010000 */
[----:B------:R2:W-:Y:S01]  /*19e0*/  UBLKRED.G.S.ADD.F32.RN [UR6], [UR14], UR15 ;  /* 0x000000060e0073bb */ /* 0x0005e200080a040f */
[----:B------:R0:W-:Y:S01]  /*19f0*/  UTMACMDFLUSH ;  /* 0x00000000000079b7 */ /* 0x0001e20000000000 */
[----:B--2---:R-:W-:Y:S05]  /*1a00*/  @P0 BRA `(.L_x_14) ;  /* 0xfffffffc008c0947 */ /* 0x004fea000383ffff */
[----:B------:R-:W-:Y:S05]  /*1a10*/  BRA `(.L_x_13) ;  /* 0x0000003000787947 */ /* 0x000fea0003800000 */
.L_x_1:
[----:B------:R-:W-:-:S07]  /*1a20*/  VIADD R8, R6, 0xffffff80 ;  /* 0xffffff8006087836 */ /* 0x000fce0000000000 */
.L_x_15:
[----:B------:R-:W-:-:S08]  /*1a30*/  NOP ;  /* 0x0000000000007918 */ /* 0x000fd00000000000 */
[----:B------:R-:W1:Y:S02]  /*1a40*/  USETMAXREG.TRY_ALLOC.CTAPOOL UP0, 0xf0 ;  /* 0x000000f0000079c8 */ /* 0x000e640008000600 */
[----:B-1----:R-:W-:-:S13]  /*1a50*/  PLOP3.LUT P0, PT, PT, PT, UP0, 0x80, 0x0 ;  /* 0x000000000000781c */ /* 0x002fda0003f0f008 */
[----:B------:R-:W-:Y:S05]  /*1a60*/  @!P0 BRA `(.L_x_15) ;  /* 0xfffffffc00f08947 */ /* 0x000fea000383ffff */
[C---:B------:R-:W-:Y:S01]  /*1a70*/  PRMT R2, R8.reuse, 0x9910, RZ ;  /* 0x0000991008027816 */ /* 0x040fe200000000ff */
[----:B------:R-:W1:Y:S01]  /*1a80*/  S2R R16, SR_CTAID.X ;  /* 0x0000000000107919 */ /* 0x000e620000002500 */
[----:B------:R-:W-:Y:S01]  /*1a90*/  LOP3.LUT R5, R8, 0xffff, RZ, 0xc0, !PT ;  /* 0x0000ffff08057812 */ /* 0x000fe200078ec0ff */
[----:B------:R-:W2:Y:S01]  /*1aa0*/  LDC R19, c[0x0][0x210] ;  /* 0x00008400ff137b82 */ /* 0x000ea20000000800 */
[----:B------:R-:W-:Y:S01]  /*1ab0*/  SHF.R.S32.HI R2, RZ, 0xf, R2 ;  /* 0x0000000fff027819 */ /* 0x000fe20000011402 */
[----:B------:R-:W-:-:S03]  /*1ac0*/  UMOV UR5, 0x400 ;  /* 0x0000040000057882 */ /* 0x000fc60000000000 */
[----:B------:R-:W-:-:S03]  /*1ad0*/  LOP3.LUT R9, R2, 0xffff, RZ, 0xc0, !PT ;  /* 0x0000ffff02097812 */ /* 0x000fc600078ec0ff */
[----:B------:R-:W3:Y:S01]  /*1ae0*/  LDC R20, c[0x0][0x21c] ;  /* 0x00008700ff147b82 */ /* 0x000ee20000000800 */
[----:B------:R-:W-:-:S04]  /*1af0*/  LEA.HI R9, R9, R8, RZ, 0x17 ;  /* 0x0000000809097211 */ /* 0x000fc800078fb8ff */
[----:B------:R-:W-:-:S03]  /*1b00*/  PRMT R2, R9, 0x9910, RZ ;  /* 0x0000991009027816 */ /* 0x000fc600000000ff */
[----:B------:R-:W4:Y:S01]  /*1b10*/  S2UR UR8, SR_CgaCtaId ;  /* 0x00000000000879c3 */ /* 0x000f220000008800 */
[----:B------:R-:W-:-:S04]  /*1b20*/  SHF.R.S32.HI R2, RZ, 0x7, R2 ;  /* 0x00000007ff027819 */ /* 0x000fc80000011402 */
[----:B------:R-:W-:Y:S02]  /*1b30*/  PRMT R12, R2, 0x9910, RZ ;  /* 0x00009910020c7816 */ /* 0x000fe400000000ff */
[-C--:B------:R-:W-:Y:S01]  /*1b40*/  LEA.HI R2, R5, R8.reuse, RZ, 0x15 ;  /* 0x0000000805027211 */ /* 0x080fe200078fa8ff */
[--C-:B--2---:R-:W-:Y:S01]  /*1b50*/  IMAD.MOV R14, RZ, RZ, -R19.reuse ;  /* 0x000000ffff0e7224 */ /* 0x104fe200078e0a13 */
[----:B------:R-:W-:Y:S01]  /*1b60*/  ISETP.GT.AND P2, PT, R19, RZ, PT ;  /* 0x000000ff1300720c */ /* 0x000fe20003f44270 */
[----:B------:R-:W-:Y:S01]  /*1b70*/  IMAD.SHL.U32 R3, R12, 0x80, RZ ;  /* 0x000000800c037824 */ /* 0x000fe200078e00ff */
[----:B------:R-:W-:Y:S02]  /*1b80*/  PRMT R4, R2, 0x9910, RZ ;  /* 0x0000991002047816 */ /* 0x000fe400000000ff */
[----:B------:R-:W-:Y:S01]  /*1b90*/  LEA.HI R2, R5, R8, RZ, 0x14 ;  /* 0x0000000805027211 */ /* 0x000fe200078fa0ff */
[----:B-1----:R-:W-:Y:S01]  /*1ba0*/  IMAD R15, R16, 0x80, R19 ;  /* 0x00000080100f7824 */ /* 0x002fe200078e0213 */
[----:B------:R-:W-:-:S02]  /*1bb0*/  ISETP.NE.AND P0, PT, R8, R3, PT ;  /* 0x000000030800720c */ /* 0x000fc40003f05270 */
[----:B------:R-:W-:Y:S01]  /*1bc0*/  SHF.R.S32.HI R5, RZ, 0x5, R4 ;  /* 0x00000005ff057819 */ /* 0x000fe20000011404 */
[----:B---3--:R-:W-:Y:S01]  /*1bd0*/  IMAD.IADD R15, R15, 0x1, -R20 ;  /* 0x000000010f0f7824 */ /* 0x008fe200078e0a14 */
[C---:B------:R-:W-:Y:S02]  /*1be0*/  LOP3.LUT R3, R2.reuse, 0xfff0, RZ, 0xc0, !PT ;  /* 0x0000fff002037812 */ /* 0x040fe400078ec0ff */
[----:B------:R-:W-:Y:S02]  /*1bf0*/  LOP3.LUT R7, R2, 0xffff, RZ, 0xc0, !PT ;  /* 0x0000ffff02077812 */ /* 0x000fe400078ec0ff */
[----:B------:R-:W-:Y:S01]  /*1c00*/  ISETP.LT.U32.AND P0, PT, R6, 0x80, P0 ;  /* 0x000000800600780c */ /* 0x000fe20000701070 */
[----:B------:R-:W-:Y:S01]  /*1c10*/  IMAD.MOV R3, RZ, RZ, -R3 ;  /* 0x000000ffff037224 */ /* 0x000fe200078e0a03 */
[----:B------:R-:W-:Y:S01]  /*1c20*/  LOP3.LUT R2, R5, 0xffff, RZ, 0xc0, !PT ;  /* 0x0000ffff05027812 */ /* 0x000fe200078ec0ff */
[----:B----4-:R-:W-:Y:S01]  /*1c30*/  ULEA UR5, UR8, UR5, 0x18 ;  /* 0x0000000508057291 */ /* 0x010fe2000f8ec03f */
[----:B------:R-:W-:-:S02]  /*1c40*/  SHF.R.U32.HI R4, RZ, 0x4, R7 ;  /* 0x00000004ff047819 */ /* 0x000fc40000011607 */
[----:B------:R-:W-:Y:S02]  /*1c50*/  SHF.R.U32.HI R2, RZ, 0xd, R2 ;  /* 0x0000000dff027819 */ /* 0x000fe40000011602 */
[----:B------:R-:W-:Y:S02]  /*1c60*/  LEA.HI R6, R7, R4, RZ, 0x11 ;  /* 0x0000000407067211 */ /* 0x000fe400078f88ff */
[----:B------:R-:W-:Y:S01]  /*1c70*/  PRMT R11, R3, 0x7710, RZ ;  /* 0x00007710030b7816 */ /* 0x000fe200000000ff */
[----:B------:R-:W-:Y:S01]  /*1c80*/  VIADD R3, R12, 0xffffffff ;  /* 0xffffffff0c037836 */ /* 0x000fe20000000000 */
[----:B------:R-:W-:Y:S01]  /*1c90*/  LOP3.LUT R10, R2, 0x3, RZ, 0xc0, !PT ;  /* 0x00000003020a7812 */ /* 0x000fe200078ec0ff */
[----:B------:R-:W-:Y:S01]  /*1ca0*/  @!P0 IMAD.MOV R3, RZ, RZ, R12 ;  /* 0x000000ffff038224 */ /* 0x000fe200078e020c */
[----:B------:R-:W-:Y:S01]  /*1cb0*/  LOP3.LUT R6, R6, 0xfe, RZ, 0xc0, !PT ;  /* 0x000000fe06067812 */ /* 0x000fe200078ec0ff */
[----:B------:R-:W-:Y:S01]  /*1cc0*/  IMAD.IADD R2, R8, 0x1, R11 ;  /* 0x0000000108027824 */ /* 0x000fe200078e020b */
[----:B------:R-:W-:Y:S01]  /*1cd0*/  SHF.R.S32.HI R14, RZ, 0x1f, R14 ;  /* 0x0000001fff0e7819 */ /* 0x000fe2000001140e */
[----:B------:R-:W-:Y:S01]  /*1ce0*/  IMAD.IADD R10, R5, 0x1, R10 ;  /* 0x00000001050a7824 */ /* 0x000fe200078e020a */
[----:B------:R1:W2:Y:S01]  /*1cf0*/  SHFL.IDX PT, R13, R3, RZ, 0x1f ;  /* 0x00001fff030d7589 */ /* 0x0002a200000e0000 */
[----:B------:R-:W-:Y:S01]  /*1d00*/  IMAD.MOV R6, RZ, RZ, -R6 ;  /* 0x000000ffff067224 */ /* 0x000fe200078e0a06 */
[----:B------:R-:W-:-:S02]  /*1d10*/  PRMT R11, R2, 0x8880, RZ ;  /* 0x00008880020b7816 */ /* 0x000fc400000000ff */
[----:B------:R-:W-:Y:S02]  /*1d20*/  LOP3.LUT R10, R10, 0xfc, RZ, 0xc0, !PT ;  /* 0x000000fc0a0a7812 */ /* 0x000fe400078ec0ff */
[----:B------:R-:W-:Y:S02]  /*1d30*/  PRMT R7, R6, 0x7710, RZ ;  /* 0x0000771006077816 */ /* 0x000fe400000000ff */
[----:B------:R-:W-:Y:S01]  /*1d40*/  PRMT R6, R11, 0x7710, RZ ;  /* 0x000077100b067816 */ /* 0x000fe200000000ff */
[----:B------:R-:W-:Y:S01]  /*1d50*/  IMAD.MOV R10, RZ, RZ, -R10 ;  /* 0x000000ffff0a7224 */ /* 0x000fe200078e0a0a */
[----:B-1----:R-:W-:Y:S01]  /*1d60*/  PRMT R3, R2, 0x9910, RZ ;  /* 0x0000991002037816 */ /* 0x002fe200000000ff */
[----:B------:R-:W-:Y:S01]  /*1d70*/  IMAD.IADD R4, R4, 0x1, R7 ;  /* 0x0000000104047824 */ /* 0x000fe200078e0207 */
[----:B------:R-:W-:Y:S02]  /*1d80*/  SHF.R.U32.HI R6, RZ, 0xc, R6 ;  /* 0x0000000cff067819 */ /* 0x000fe40000011606 */
[----:B------:R-:W-:-:S02]  /*1d90*/  PRMT R10, R10, 0x7710, RZ ;  /* 0x000077100a0a7816 */ /* 0x000fc400000000ff */
[----:B------:R-:W-:Y:S02]  /*1da0*/  LOP3.LUT R7, R6, 0x7, RZ, 0xc0, !PT ;  /* 0x0000000706077812 */ /* 0x000fe400078ec0ff */
[----:B------:R-:W-:Y:S01]  /*1db0*/  PRMT R11, R4, 0x8880, RZ ;  /* 0x00008880040b7816 */ /* 0x000fe200000000ff */
[----:B------:R-:W-:Y:S01]  /*1dc0*/  IMAD.IADD R4, R5, 0x1, R10 ;  /* 0x0000000105047824 */ /* 0x000fe200078e020a */
[----:B------:R-:W-:Y:S01]  /*1dd0*/  LEA.HI R14, R14, -R19, RZ, 0x6 ;  /* 0x800000130e0e7211 */ /* 0x000fe200078f30ff */
[----:B------:R-:W-:Y:S02]  /*1de0*/  IMAD.IADD R7, R2, 0x1, R7 ;  /* 0x0000000102077824 */ /* 0x000fe400078e0207 */
[----:B------:R-:W-:Y:S01]  /*1df0*/  IMAD.MOV.U32 R6, RZ, RZ, R11 ;  /* 0x000000ffff067224 */ /* 0x000fe200078e000b */
[----:B------:R-:W-:Y:S01]  /*1e00*/  PRMT R11, R4, 0x8880, RZ ;  /* 0x00008880040b7816 */ /* 0x000fe200000000ff */
[----:B------:R-:W-:Y:S01]  /*1e10*/  VIADD R10, R19, 0xffffffff ;  /* 0xffffffff130a7836 */ /* 0x000fe20000000000 */
[----:B------:R-:W-:Y:S01]  /*1e20*/  LOP3.LUT R7, R7, 0xf8, RZ, 0xc0, !PT ;  /* 0x000000f807077812 */ /* 0x000fe200078ec0ff */
[----:B------:R-:W-:Y:S01]  /*1e30*/  IMAD.SHL.U32 R4, R6, 0x8, RZ ;  /* 0x0000000806047824 */ /* 0x000fe200078e00ff */
[----:B--2---:R-:W-:Y:S01]  /*1e40*/  R2UR UR7, R13 ;  /* 0x000000000d0772ca */ /* 0x004fe200000e0000 */
[----:B------:R-:W-:Y:S01]  /*1e50*/  IMAD R11, R12, 0x4, R11 ;  /* 0x000000040c0b7824 */ /* 0x000fe200078e020b */
[----:B------:R-:W-:Y:S01]  /*1e60*/  SHF.R.S32.HI R14, RZ, 0x6, R14 ;  /* 0x00000006ff0e7819 */ /* 0x000fe2000001140e */
[----:B------:R-:W-:-:S02]  /*1e70*/  IMAD R6, R3, 0x40, R4 ;  /* 0x0000004003067824 */ /* 0x000fc400078e0204 */
[----:B------:R-:W-:Y:S02]  /*1e80*/  IMAD.MOV R13, RZ, RZ, -R7 ;  /* 0x000000ffff0d7224 */ /* 0x000fe400078e0a07 */
[----:B------:R-:W-:Y:S02]  /*1e90*/  IMAD.U32 R7, R11, 0x400, R6 ;  /* 0x000004000b077824 */ /* 0x000fe400078e0006 */
[----:B------:R-:W-:Y:S01]  /*1ea0*/  IMAD.MOV R14, RZ, RZ, -R14 ;  /* 0x000000ffff0e7224 */ /* 0x000fe200078e0a0e */
[----:B------:R-:W-:Y:S02]  /*1eb0*/  PRMT R11, R13, 0x7710, RZ ;  /* 0x000077100d0b7816 */ /* 0x000fe400000000ff */
[----:B------:R-:W-:Y:S01]  /*1ec0*/  SHF.R.S32.HI R13, RZ, 0x1f, R10 ;  /* 0x0000001fff0d7819 */ /* 0x000fe2000001140a */
[----:B------:R-:W-:Y:S02]  /*1ed0*/  USHF.L.U32 UR4, UR7, 0x7, URZ ;  /* 0x0000000707047899 */ /* 0x000fe4000800063f */
[----:B------:R-:W-:Y:S01]  /*1ee0*/  IMAD.IADD R6, R2, 0x1, R11 ;  /* 0x0000000102067824 */ /* 0x000fe200078e020b */
[----:B------:R-:W-:Y:S01]  /*1ef0*/  LEA.HI R13, R13, R10, RZ, 0x6 ;  /* 0x0000000a0d0d7211 */ /* 0x000fe200078f30ff */
[----:B------:R-:W-:Y:S01]  /*1f00*/  USHF.R.S32.HI UR6, URZ, 0x7, UR4 ;  /* 0x000000073f067899 */ /* 0x000fe20008011404 */
[----:B------:R-:W-:-:S02]  /*1f10*/  IMAD.MOV.U32 R10, RZ, RZ, 0x10 ;  /* 0x00000010ff0a7424 */ /* 0x000fc400078e00ff */
[----:B------:R-:W-:Y:S01]  /*1f20*/  PRMT R11, R6, 0x8880, RZ ;  /* 0x00008880060b7816 */ /* 0x000fe200000000ff */
[----:B------:R-:W-:Y:S01]  /*1f30*/  ULEA.HI UR4, UR4, UR6, URZ, 0x1 ;  /* 0x0000000604047291 */ /* 0x000fe2000f8f083f */
[----:B------:R-:W-:Y:S02]  /*1f40*/  SHF.R.S32.HI R6, RZ, 0x1f, R15 ;  /* 0x0000001fff067819 */ /* 0x000fe4000001140f */
[----:B------:R-:W-:Y:S01]  /*1f50*/  LEA.HI.SX32 R18, R13, 0x1, 0x1a ;  /* 0x000000010d127811 */ /* 0x000fe200078fd2ff */
[----:B------:R-:W-:Y:S01]  /*1f60*/  @!P2 IMAD.MOV.U32 R18, RZ, RZ, R14 ;  /* 0x000000ffff12a224 */ /* 0x000fe200078e000e */
[----:B------:R-:W-:Y:S01]  /*1f70*/  LEA.HI R15, R6, R15, RZ, 0x6 ;  /* 0x0000000f060f7211 */ /* 0x000fe200078f30ff */
[----:B------:R-:W-:Y:S01]  /*1f80*/  IMAD R6, R11, 0x40, R4 ;  /* 0x000000400b067824 */ /* 0x000fe200078e0204 */
[----:B------:R-:W-:Y:S01]  /*1f90*/  ULOP3.LUT UR4, UR4, 0xfffffffe, URZ, 0xc0, !UPT ;  /* 0xfffffffe04047892 */ /* 0x000fe2000f8ec03f */
[----:B------:R-:W-:Y:S01]  /*1fa0*/  IMAD.MOV.U32 R13, RZ, RZ, 0x20 ;  /* 0x00000020ff0d7424 */ /* 0x000fe200078e00ff */
[----:B------:R-:W-:-:S02]  /*1fb0*/  SHF.R.S32.HI R15, RZ, 0x6, R15 ;  /* 0x00000006ff0f7819 */ /* 0x000fc4000001140f */
[C---:B------:R-:W-:Y:S01]  /*1fc0*/  LOP3.LUT P0, RZ, R6.reuse, 0x80, RZ, 0xc0, !PT ;  /* 0x0000008006ff7812 */ /* 0x040fe2000780c0ff */
[----:B------:R-:W-:Y:S01]  /*1fd0*/  UIADD3 UR6, UR6, -UR4, URZ ;  /* 0x8000000406067290 */ /* 0x000fe2000fffe03f */
[----:B------:R-:W-:Y:S02]  /*1fe0*/  VIMNMX R21, RZ, R15, !PT ;  /* 0x0000000fff157248 */ /* 0x000fe40007fe0100 */
[----:B------:R-:W-:Y:S02]  /*1ff0*/  LOP3.LUT P1, RZ, R6, 0x100, RZ, 0xc0, !PT ;  /* 0x0000010006ff7812 */ /* 0x000fe4000782c0ff */
[----:B------:R-:W-:Y:S02]  /*2000*/  ISETP.GE.AND P2, PT, R21, R18, PT ;  /* 0x000000121500720c */ /* 0x000fe40003f46270 */
[----:B------:R-:W-:Y:S02]  /*2010*/  PRMT R6, R5, 0x9910, RZ ;  /* 0x0000991005067816 */ /* 0x000fe400000000ff */
[----:B------:R-:W-:-:S02]  /*2020*/  IADD3 R11, R7, UR5, R7 ;  /* 0x00000005070b7c10 */ /* 0x000fc4000fffe007 */
[----:B------:R-:W-:Y:S02]  /*2030*/  SEL R5, R10, 0xfffffff0, !P0 ;  /* 0xfffffff00a057807 */ /* 0x000fe40004000000 */
[----:B------:R-:W-:-:S05]  /*2040*/  SEL R7, R13, 0xffffffe0, !P1 ;  /* 0xffffffe00d077807 */ /* 0x000fca0004800000 */
[----:B------:R-:W-:Y:S05]  /*2050*/  @P2 BRA `(.L_x_16) ;  /* 0x0000002000d02947 */ /* 0x000fea0003800000 */
[----:B------:R-:W-:Y:S01]  /*2060*/  LOP3.LUT R9, R9, 0xff80, RZ, 0xc0, !PT ;  /* 0x0000ff8009097812 */ /* 0x000fe200078ec0ff */
[----:B------:R-:W-:Y:S01]  /*2070*/  ULEA UR4, UR6, UR5, 0xd ;  /* 0x0000000506047291 */ /* 0x000fe2000f8e683f */
[----:B------:R-:W-:Y:S01]  /*2080*/  IMAD.MOV.U32 R166, RZ, RZ, RZ ;  /* 0x000000ffffa67224 */ /* 0x000fe200078e00ff */
[----:B------:R-:W-:Y:S02]  /*2090*/  UIADD3 UR20, UR7, 0x6, URZ ;  /* 0x0000000607147890 */ /* 0x000fe4000fffe03f */
[----:B------:R-:W-:Y:S01]  /*20a0*/  IMAD.MOV R9, RZ, RZ, -R9 ;  /* 0x000000ffff097224 */ /* 0x000fe200078e0a09 */
[----:B------:R-:W-:Y:S02]  /*20b0*/  UIADD3 UR8, UR4, 0x10800, URZ ;  /* 0x0001080004087890 */ /* 0x000fe4000fffe03f */
[----:B------:R-:W-:Y:S02]  /*20c0*/  UIADD3 UR4, UR4, 0x18800, URZ ;  /* 0x0001880004047890 */ /* 0x000fe4000fffe03f */
[----:B------:R-:W-:Y:S01]  /*20d0*/  PRMT R13, R9, 0x7710, RZ ;  /* 0x00007710090d7816 */ /* 0x000fe200000000ff */
[----:B------:R-:W-:-:S02]  /*20e0*/  USHF.R.U32.HI UR8, URZ, 0x4, UR8 ;  /* 0x000000043f087899 */ /* 0x000fc40008011608 */
[----:B------:R-:W-:Y:S02]  /*20f0*/  USHF.R.U32.HI UR4, URZ, 0x4, UR4 ;  /* 0x000000043f047899 */ /* 0x000fe40008011604 */
[----:B------:R-:W-:Y:S01]  /*2100*/  IMAD.IADD R13, R8, 0x1, R13 ;  /* 0x00000001080d7824 */ /* 0x000fe200078e020d */
[----:B------:R-:W-:Y:S02]  /*2110*/  UIADD3 UR7, UR7, 0x9, URZ ;  /* 0x0000000907077890 */ /* 0x000fe4000fffe03f */
[----:B------:R-:W-:Y:S02]  /*2120*/  ULOP3.LUT UR9, UR4, 0x3fc0, URZ, 0xc0, !UPT ;  /* 0x00003fc004097892 */ /* 0x000fe4000f8ec03f */
[----:B------:R-:W-:Y:S01]  /*2130*/  PRMT R8, R13, 0x8880, RZ ;  /* 0x000088800d087816 */ /* 0x000fe200000000ff */
[----:B------:R-:W-:Y:S02]  /*2140*/  ULOP3.LUT UR8, UR8, 0x3fc0, URZ, 0xc0, !UPT ;  /* 0x00003fc008087892 */ /* 0x000fe4000f8ec03f */
[----:B------:R-:W-:Y:S01]  /*2150*/  UPLOP3.LUT UP0, UPT, UPT, UPT, UPT, 0x40, 0x0 ;  /* 0x000000000000789c */ /* 0x000fe20003f0e870 */
[----:B------:R-:W-:Y:S01]  /*2160*/  PRMT R8, R8, 0x7710, RZ ;  /* 0x0000771008087816 */ /* 0x000fe200000000ff */
[----:B------:R-:W-:Y:S01]  /*2170*/  UMOV UR4, URZ ;  /* 0x0000003f00047c82 */ /* 0x000fe20008000000 */
[----:B------:R-:W-:-:S02]  /*2180*/  ULDC UR21, c[0x0][0x5fc] ;  /* 0x00017f0000157ab9 */ /* 0x000fc40000000800 */
[----:B------:R-:W-:-:S04]  /*2190*/  SHF.R.U32.HI R8, RZ, 0x7, R8 ;  /* 0x00000007ff087819 */ /* 0x000fc80000011608 */
[----:B------:R-:W-:-:S04]  /*21a0*/  LOP3.LUT R8, R8, 0xff, RZ, 0xc0, !PT ;  /* 0x000000ff08087812 */ /* 0x000fc800078ec0ff */
[CC--:B------:R-:W-:Y:S02]  /*21b0*/  LEA.HI R9, R8.reuse, R13.reuse, RZ, 0x1a ;  /* 0x0000000d08097211 */ /* 0x0c0fe400078fd0ff */
[----:B------:R-:W-:Y:S02]  /*21c0*/  LEA.HI R8, R8, R13, RZ, 0x1d ;  /* 0x0000000d08087211 */ /* 0x000fe400078fe8ff */
[C---:B------:R-:W-:Y:S02]  /*21d0*/  PRMT R10, R9.reuse, 0x8880, RZ ;  /* 0x00008880090a7816 */ /* 0x040fe400000000ff */
[----:B------:R-:W-:Y:S02]  /*21e0*/  LOP3.LUT R15, R9, 0x7c, RZ, 0xc0, !PT ;  /* 0x0000007c090f7812 */ /* 0x000fe400078ec0ff */
[----:B------:R-:W-:Y:S02]  /*21f0*/  SHF.R.S32.HI R10, RZ, 0x2, R10 ;  /* 0x00000002ff0a7819 */ /* 0x000fe4000001140a */
[----:B------:R-:W-:-:S02]  /*2200*/  PRMT R8, R8, 0x8880, RZ ;  /* 0x0000888008087816 */ /* 0x000fc400000000ff */
[----:B------:R-:W-:Y:S02]  /*2210*/  LOP3.LUT R14, R10, 0xffff, RZ, 0xc0, !PT ;  /* 0x0000ffff0a0e7812 */ /* 0x000fe400078ec0ff */
[----:B------:R-:W-:Y:S02]  /*2220*/  SHF.R.S32.HI R8, RZ, 0x5, R8 ;  /* 0x00000005ff087819 */ /* 0x000fe40000011408 */
[----:B------:R-:W-:-:S04]  /*2230*/  SHF.R.U32.HI R14, RZ, 0x5, R14 ;  /* 0x00000005ff0e7819 */ /* 0x000fc8000001160e */
[----:B------:R-:W-:Y:S01]  /*2240*/  LOP3.LUT R9, R14, 0x7, RZ, 0xc0, !PT ;  /* 0x000000070e097812 */ /* 0x000fe200078ec0ff */
[----:B------:R-:W-:Y:S01]  /*2250*/  IMAD.MOV R14, RZ, RZ, -R15 ;  /* 0x000000ffff0e7224 */ /* 0x000fe200078e0a0f */
[----:B------:R-:W-:-:S03]  /*2260*/  PRMT R15, R8, 0x9910, RZ ;  /* 0x00009910080f7816 */ /* 0x000fc600000000ff */
[----:B------:R-:W-:Y:S01]  /*2270*/  IMAD.IADD R9, R10, 0x1, R9 ;  /* 0x000000010a097824 */ /* 0x000fe200078e0209 */
[----:B------:R-:W-:-:S04]  /*2280*/  PRMT R14, R14, 0x7710, RZ ;  /* 0x000077100e0e7816 */ /* 0x000fc800000000ff */
[----:B------:R-:W-:Y:S01]  /*2290*/  LOP3.LUT R9, R9, 0xfff8, RZ, 0xc0, !PT ;  /* 0x0000fff809097812 */ /* 0x000fe200078ec0ff */
[C---:B------:R-:W-:Y:S01]  /*22a0*/  IMAD.IADD R14, R13.reuse, 0x1, R14 ;  /* 0x000000010d0e7824 */ /* 0x040fe200078e020e */
[----:B------:R-:W-:-:S03]  /*22b0*/  PRMT R13, R13, 0x9910, RZ ;  /* 0x000099100d0d7816 */ /* 0x000fc600000000ff */
[----:B------:R-:W-:Y:S02]  /*22c0*/  IMAD.MOV R9, RZ, RZ, -R9 ;  /* 0x000000ffff097224 */ /* 0x000fe400078e0a09 */
[----:B------:R-:W-:Y:S02]  /*22d0*/  IMAD.IADD R14, R14, 0x1, R14 ;  /* 0x000000010e0e7824 */ /* 0x000fe400078e020e */
[----:B------:R-:W-:Y:S01]  /*22e0*/  IMAD R13, R12, 0x200, R13 ;  /* 0x000002000c0d7824 */ /* 0x000fe200078e020d */
[----:B------:R-:W-:Y:S01]  /*22f0*/  PRMT R9, R9, 0x7710, RZ ;  /* 0x0000771009097816 */ /* 0x000fe200000000ff */
[----:B------:R-:W-:Y:S02]  /*2300*/  IMAD.MOV R14, RZ, RZ, -R14 ;  /* 0x000000ffff0e7224 */ /* 0x000fe400078e0a0e */
[----:B------:R-:W-:Y:S02]  /*2310*/  IMAD.SHL.U32 R13, R13, 0x4, RZ ;  /* 0x000000040d0d7824 */ /* 0x000fe400078e00ff */
[----:B------:R-:W-:Y:S01]  /*2320*/  IMAD.IADD R10, R10, 0x1, R9 ;  /* 0x000000010a0a7824 */ /* 0x000fe200078e0209 */
[----:B------:R-:W-:-:S02]  /*2330*/  PRMT R9, R14, 0x7710, RZ ;  /* 0x000077100e097816 */ /* 0x000fc400000000ff */
[----:B------:R-:W-:Y:S02]  /*2340*/  LEA R13, R13, UR5, 0x2 ;  /* 0x000000050d0d7c11 */ /* 0x000fe4000f8e10ff */
[----:B------:R-:W-:Y:S02]  /*2350*/  LOP3.LUT R9, R9, 0xffff, RZ, 0xc0, !PT ;  /* 0x0000ffff09097812 */ /* 0x000fe400078ec0ff */
[----:B------:R-:W-:Y:S01]  /*2360*/  PRMT R8, R10, 0x9910, RZ ;  /* 0x000099100a087816 */ /* 0x000fe200000000ff */
[----:B------:R-:W-:Y:S01]  /*2370*/  VIADD R10, R11, 0x18800 ;  /* 0x000188000b0a7836 */ /* 0x000fe20000000000 */
[----:B------:R-:W-:Y:S01]  /*2380*/  PRMT R14, R9, 0x8880, RZ ;  /* 0x00008880090e7816 */ /* 0x000fe200000000ff */
[----:B------:R-:W-:Y:S02]  /*2390*/  IMAD R9, R21, 0x40, R20 ;  /* 0x0000004015097824 */ /* 0x000fe400078e0214 */
[----:B------:R-:W-:Y:S01]  /*23a0*/  IMAD R8, R15, 0x10, R8 ;  /* 0x000000100f087824 */ /* 0x000fe200078e0208 */
[----:B------:R-:W-:Y:S01]  /*23b0*/  SHF.R.U32.HI R17, RZ, 0x3, R10 ;  /* 0x00000003ff117819 */ /* 0x000fe2000001160a */
[----:B------:R-:W-:-:S02]  /*23c0*/  IMAD.MOV.U32 R15, RZ, RZ, R14 ;  /* 0x000000ffff0f7224 */ /* 0x000fc400078e000e */
[----:B------:R-:W-:Y:S01]  /*23d0*/  VIADD R11, R11, 0x10800 ;  /* 0x000108000b0b7836 */ /* 0x000fe20000000000 */
[----:B------:R-:W-:Y:S02]  /*23e0*/  LOP3.LUT R10, R10, 0x70, R17, 0x78, !PT ;  /* 0x000000700a0a7812 */ /* 0x000fe400078e7811 */
[----:B------:R-:W-:Y:S01]  /*23f0*/  IADD3 R14, R15, R8, R9 ;  /* 0x000000080f0e7210 */ /* 0x000fe20007ffe009 */
[----:B------:R-:W-:Y:S02]  /*2400*/  IMAD R15, R12, -0x40, R15 ;  /* 0xffffffc00c0f7824 */ /* 0x000fe400078e020f */
[----:B------:R-:W-:Y:S02]  /*2410*/  IMAD.IADD R9, R21, 0x1, -R18 ;  /* 0x0000000115097824 */ /* 0x000fe400078e0a12 */
[----:B------:R-:W-:Y:S01]  /*2420*/  IMAD.IADD R17, R14, 0x1, -R19 ;  /* 0x000000010e117824 */ /* 0x000fe200078e0a13 */
[----:B------:R-:W-:-:S03]  /*2430*/  SHF.R.U32.HI R14, RZ, 0x3, R11 ;  /* 0x00000003ff0e7819 */ /* 0x000fc6000001160b */
[----:B------:R-:W-:Y:S01]  /*2440*/  IMAD R17, R12, -0x40, R17 ;  /* 0xffffffc00c117824 */ /* 0x000fe200078e0211 */
[----:B------:R-:W-:Y:S01]  /*2450*/  LOP3.LUT R11, R11, 0x70, R14, 0x78, !PT ;  /* 0x000000700b0b7812 */ /* 0x000fe200078e780e */
[C---:B------:R-:W-:Y:S02]  /*2460*/  IMAD R12, R16.reuse, -0x80, R20 ;  /* 0xffffff80100c7824 */ /* 0x040fe400078e0214 */
[----:B------:R-:W-:Y:S02]  /*2470*/  IMAD R17, R16, -0x80, R17 ;  /* 0xffffff8010117824 */ /* 0x000fe400078e0211 */
[----:B------:R-:W-:Y:S02]  /*2480*/  IMAD.IADD R12, R12, 0x1, R15 ;  /* 0x000000010c0c7824 */ /* 0x000fe400078e020f */
[----:B------:R-:W-:-:S07]  /*2490*/  VIADD R15, R17, 0x9 ;  /* 0x00000009110f7836 */ /* 0x000fce0000000000 */
.L_x_21:
[----:B------:R-:W1:Y:S01]  /*24a0*/  S2UR UR10, SR_CgaCtaId ;  /* 0x00000000000a79c3 */ /* 0x000e620000008800 */
[----:B------:R-:W-:Y:S01]  /*24b0*/  UMOV UR5, 0x400 ;  /* 0x0000040000057882 */ /* 0x000fe20000000000 */
[----:B------:R-:W-:Y:S01]  /*24c0*/  IMAD.U32 R18, R166, -0x80000000, RZ ;  /* 0x80000000a6127824 */ /* 0x000fe200078e00ff */
[----:B-1----:R-:W-:-:S04]  /*24d0*/  ULEA UR5, UR10, UR5, 0x18 ;  /* 0x000000050a057291 */ /* 0x002fc8000f8ec03f */
[----:B------:R-:W-:Y:S02]  /*24e0*/  ULEA UR22, UR4, UR5, 0x3 ;  /* 0x0000000504167291 */ /* 0x000fe4000f8e183f */
[----:B------:R-:W-:Y:S02]  /*24f0*/  UIADD3 UR10, UR5, 0x800, URZ ;  /* 0x00000800050a7890 */ /* 0x000fe4000fffe03f */
[----:B------:R-:W-:Y:S02]  /*2500*/  ULEA UR11, UR6, UR5, 0xc ;  /* 0x00000005060b7291 */ /* 0x000fe4000f8e603f */
[----:B------:R-:W-:Y:S02]  /*2510*/  USHF.R.U32.HI UR10, URZ, 0x4, UR10 ;  /* 0x000000043f0a7899 */ /* 0x000fe4000801160a */
[----:B------:R-:W-:Y:S01]  /*2520*/  UIADD3 UR11, UR11, 0x8800, URZ ;  /* 0x000088000b0b7890 */ /* 0x000fe2000fffe03f */
[----:B------:R-:W1:Y:S01]  /*2530*/  SYNCS.PHASECHK.TRANS64.TRYWAIT P0, [UR22], R18 ;  /* 0x00000012ff0075a7 */ /* 0x000e620008000156 */
[----:B------:R-:W-:-:S02]  /*2540*/  ULOP3.LUT UR10, UR10, 0x3fc0, URZ, 0xc0, !UPT ;  /* 0x00003fc00a0a7892 */ /* 0x000fc4000f8ec03f */
[----:B------:R-:W-:Y:S02]  /*2550*/  USHF.R.U32.HI UR11, URZ, 0x4, UR11 ;  /* 0x000000043f0b7899 */ /* 0x000fe4000801160b */
[----:B------:R-:W-:Y:S02]  /*2560*/  ULOP3.LUT UR13, UR10, 0x10000, URZ, 0xfc, !UPT ;  /* 0x000100000a0d7892 */ /* 0x000fe4000f8efc3f */
[----:B------:R-:W-:Y:S02]  /*2570*/  ULOP3.LUT UR12, UR11, 0x3fc0, URZ, 0xc0, !UPT ;  /* 0x00003fc00b0c7892 */ /* 0x000fe4000f8ec03f */
[----:B------:R-:W-:Y:S02]  /*2580*/  ULEA UR11, UR4, UR13, 0x9 ;  /* 0x0000000d040b7291 */ /* 0x000fe4000f8e483f */
[----:B------:R-:W-:Y:S01]  /*2590*/  ULOP3.LUT UR16, UR12, 0x10000, URZ, 0xfc, !UPT ;  /* 0x000100000c107892 */ /* 0x000fe2000f8efc3f */
[----:B-1----:R-:W-:Y:S11]  /*25a0*/  @P0 BRA `(.L_x_17) ;  /* 0x0000000000080947 */ /* 0x002ff60003800000 */
[----:B------:R-:W1:Y:S02]  /*25b0*/  SYNCS.PHASECHK.TRANS64.TRYWAIT P0, [UR22], R18 ;  /* 0x00000012ff0075a7 */ /* 0x000e640008000156 */
[----:B-1----:R-:W-:Y:S05]  /*25c0*/  @!P0 BRA `(.L_x_18) ;  /* 0x0000002800808947 */ /* 0x002fea0003800000 */
.L_x_17:
[----:B------:R-:W-:Y:S01]  /*25d0*/  WARPGROUP.ARRIVE ;  /* 0x00000000000079c5 */ /* 0x000fe20000000000 */
[----:B------:R-:W-:Y:S01]  /*25e0*/  UMOV UR12, UR11 ;  /* 0x0000000b000c7c82 */ /* 0x000fe20008000000 */
[----:B------:R-:W-:Y:S01]  /*25f0*/  UMOV UR13, 0x40000040 ;  /* 0x40000040000d7882 */ /* 0x000fe20000000000 */
[----:B------:R-:W-:Y:S01]  /*2600*/  UMOV UR14, UR16 ;  /* 0x00000010000e7c82 */ /* 0x000fe20008000000 */
[----:B------:R-:W-:Y:S01]  /*2610*/  UMOV UR15, 0x80000020 ;  /* 0x80000020000f7882 */ /* 0x000fe20000000000 */
[----:B-1----:R-:W-:Y:S01]  /*2620*/  IMAD.U32 R17, RZ, RZ, UR4 ;  /* 0x00000004ff117e24 */ /* 0x002fe2000f8e00ff */
[----:B------:R-:W-:Y:S01]  /*2630*/  HGMMA.64x64x16.F32.BF16 R120, gdesc[UR12], RZ, !UPT ;  /* 0x00e000000c7879f0 */ /* 0x000fe2000c7018ff */
[----:B------:R-:W-:Y:S02]  /*2640*/  ULOP3.LUT UR12, UR11, 0x2, URZ, 0xfc, !UPT ;  /* 0x000000020b0c7892 */ /* 0x000fe4000f8efc3f */
[----:B------:R-:W-:Y:S01]  /*2650*/  ULOP3.LUT UR14, UR16, 0x2, URZ, 0xfc, !UPT ;  /* 0x00000002100e7892 */ /* 0x000fe2000f8efc3f */
[----:B------:R-:W-:Y:S01]  /*2660*/  LEA R16, R17, R8, 0x6 ;  /* 0x0000000811107211 */ /* 0x000fe200078e30ff */
[----:B------:R-:W-:Y:S01]  /*2670*/  UMOV UR13, 0x40000040 ;  /* 0x40000040000d7882 */ /* 0x000fe20000000000 */
[----:B------:R-:W-:-:S02]  /*2680*/  UMOV UR15, 0x80000020 ;  /* 0x80000020000f7882 */ /* 0x000fc40000000000 */
[----:B------:R-:W-:-:S05]  /*2690*/  LEA R16, R16, UR5, 0x2 ;  /* 0x0000000510107c11 */ /* 0x000fca000f8e10ff */
[----:B------:R1:W2:Y:S04]  /*26a0*/  LDS R23, [R16+0x80] ;  /* 0x0000800010177984 */ /* 0x0002a80000000800 */
[----:B------:R1:W3:Y:S01]  /*26b0*/  LDS R14, [R16+0xa0] ;  /* 0x0000a000100e7984 */ /* 0x0002e20000000800 */
[----:B------:R-:W-:Y:S01]  /*26c0*/  HGMMA.64x64x16.F32.BF16 R120, gdesc[UR12], R120 ;  /* 0x00e000000c7879f0 */ /* 0x000fe20008701878 */
[----:B------:R-:W-:Y:S02]  /*26d0*/  ULOP3.LUT UR12, UR11, 0x4, URZ, 0xfc, !UPT ;  /* 0x000000040b0c7892 */ /* 0x000fe4000f8efc3f */
[----:B------:R-:W-:Y:S01]  /*26e0*/  UIADD3 UR14, UR16, 0x200, URZ ;  /* 0x00000200100e7890 */ /* 0x000fe2000fffe03f */
[----:B------:R-:W-:Y:S01]  /*26f0*/  UMOV UR13, 0x40000040 ;  /* 0x40000040000d7882 */ /* 0x000fe20000000000 */
[----:B------:R-:W-:-:S07]  /*2700*/  UMOV UR15, 0x80000020 ;  /* 0x80000020000f7882 */ /* 0x000fce0000000000 */
[----:B------:R-:W-:Y:S01]  /*2710*/  HGMMA.64x64x16.F32.BF16 R120, gdesc[UR12], R120 ;  /* 0x00e000000c7879f0 */ /* 0x000fe20008701878 */
[----:B------:R-:W-:Y:S02]  /*2720*/  ULOP3.LUT UR12, UR11, 0x6, URZ, 0xfc, !UPT ;  /* 0x000000060b0c7892 */ /* 0x000fe4000f8efc3f */
[----:B------:R-:W-:Y:S01]  /*2730*/  UIADD3 UR14, UR16, 0x202, URZ ;  /* 0x00000202100e7890 */ /* 0x000fe2000fffe03f */
[----:B------:R-:W-:Y:S01]  /*2740*/  UMOV UR13, 0x40000040 ;  /* 0x40000040000d7882 */ /* 0x000fe20000000000 */
[----:B------:R-:W-:-:S07]  /*2750*/  UMOV UR15, 0x80000020 ;  /* 0x80000020000f7882 */ /* 0x000fce0000000000 */
[----:B------:R-:W-:Y:S01]  /*2760*/  HGMMA.64x64x16.F32.BF16 R120, gdesc[UR12], R120, gsb0 ;  /* 0x00e000000c7879f0 */ /* 0x000fe20008001878 */
[----:B------:R-:W4:Y:S02]  /*2770*/  SYNCS.PHASECHK.TRANS64.TRYWAIT P0, [UR22+0x20], R18 ;  /* 0x00002012ff0075a7 */ /* 0x000f240008000156 */
[----:B-1234-:R-:W-:Y:S05]  /*2780*/  @P0 BRA `(.L_x_19) ;  /* 0x0000000000080947 */ /* 0x01efea0003800000 */
[----:B------:R-:W1:Y:S02]  /*2790*/  SYNCS.PHASECHK.TRANS64.TRYWAIT P0, [UR22+0x20], R18 ;  /* 0x00002012ff0075a7 */ /* 0x000e640008000156 */
[----:B-1----:R-:W-:Y:S05]  /*27a0*/  @!P0 BRA `(.L_x_20) ;  /* 0x0000002800288947 */ /* 0x002fea0003800000 */
.L_x_19:
[----:B------:R-:W-:Y:S01]  /*27b0*/  UIADD3 UR12, UR5, 0xc800, URZ ;  /* 0x0000c800050c7890 */ /* 0x000fe2000fffe03f */
[----:B------:R-:W-:Y:S01]  /*27c0*/  WARPGROUP.ARRIVE ;  /* 0x00000000000079c5 */ /* 0x000fe20000000000 */
[----:B------:R-:W-:Y:S01]  /*27d0*/  ULEA UR11, UR6, UR5, 0xd ;  /* 0x00000005060b7291 */ /* 0x000fe2000f8e683f */
[----:B-1----:R-:W-:Y:S01]  /*27e0*/  VIADDMNMX R17, R15, 0xfffffff8, R12, PT ;  /* 0xfffffff80f117846 */ /* 0x002fe2000380010c */
[----:B------:R-:W-:Y:S01]  /*27f0*/  USHF.R.U32.HI UR12, URZ, 0x4, UR12 ;  /* 0x000000043f0c7899 */ /* 0x000fe2000801160c */
[----:B------:R-:W-:Y:S01]  /*2800*/  IMAD.MOV.U32 R21, RZ, RZ, -0x1 ;  /* 0xffffffffff157424 */ /* 0x000fe200078e00ff */
[----:B------:R-:W-:Y:S01]  /*2810*/  UIADD3 UR13, UR11, 0x4800, URZ ;  /* 0x000048000b0d7890 */ /* 0x000fe2000fffe03f */
[----:B------:R-:W-:Y:S01]  /*2820*/  SHF.R.S32.HI R18, RZ, 0x1f, R17 ;  /* 0x0000001fff127819 */ /* 0x000fe20000011411 */
[----:B------:R-:W-:Y:S01]  /*2830*/  ULOP3.LUT UR16, UR12, 0x3fc0, URZ, 0xc0, !UPT ;  /* 0x00003fc00c107892 */ /* 0x000fe2000f8ec03f */
[----:B------:R-:W-:Y:S01]  /*2840*/  IMAD.U32 R152, RZ, RZ, UR4 ;  /* 0x00000004ff987e24 */ /* 0x000fe2000f8e00ff */
[----:B------:R-:W-:Y:S01]  /*2850*/  USHF.R.U32.HI UR13, URZ, 0x4, UR13 ;  /* 0x000000043f0d7899 */ /* 0x000fe2000801160d */
[----:B------:R-:W-:Y:S01]  /*2860*/  LEA.HI R18, R18, R17, RZ, 0x3 ;  /* 0x0000001112127211 */ /* 0x000fe200078f18ff */
[----:B------:R-:W-:Y:S01]  /*2870*/  ULOP3.LUT UR17, UR16, 0x10000, URZ, 0xfc, !UPT ;  /* 0x0001000010117892 */ /* 0x000fe2000f8efc3f */
[----:B------:R-:W-:Y:S01]  /*2880*/  IMAD.IADD R165, R5, 0x1, R5 ;  /* 0x0000000105a57824 */ /* 0x000fe200078e0205 */
[----:B------:R-:W-:Y:S01]  /*2890*/  ULOP3.LUT UR13, UR13, 0x3fc0, URZ, 0xc0, !UPT ;  /* 0x00003fc00d0d7892 */ /* 0x000fe2000f8ec03f */
[----:B------:R-:W-:Y:S01]  /*28a0*/  LOP3.LUT R20, R18, 0xfffffff8, RZ, 0xc0, !PT ;  /* 0xfffffff812147812 */ /* 0x000fe200078ec0ff */
[----:B------:R-:W-:Y:S01]  /*28b0*/  ULEA UR17, UR4, UR17, 0x9 ;  /* 0x0000001104117291 */ /* 0x000fe2000f8e483f */
[----:B------:R-:W-:Y:S01]  /*28c0*/  SHF.R.S32.HI R18, RZ, 0x3, R18 ;  /* 0x00000003ff127819 */ /* 0x000fe20000011412 */
[----:B------:R-:W-:Y:S01]  /*28d0*/  ULOP3.LUT UR18, UR13, 0x10000, URZ, 0xfc, !UPT ;  /* 0x000100000d127892 */ /* 0x000fe2000f8efc3f */
[CC--:B------:R-:W-:Y:S01]  /*28e0*/  ISETP.NE.AND P0, PT, R17.reuse, R20.reuse, PT ;  /* 0x000000141100720c */ /* 0x0c0fe20003f05270 */
[----:B------:R-:W-:Y:S01]  /*28f0*/  UMOV UR15, 0x40000040 ;  /* 0x40000040000f7882 */ /* 0x000fe20000000000 */
[----:B------:R-:W-:Y:S01]  /*2900*/  UMOV UR13, 0x40000040 ;  /* 0x40000040000d7882 */ /* 0x000fe20000000000 */
[----:B------:R-:W-:Y:S01]  /*2910*/  IADD3 R19, -R18, 0x1, RZ ;  /* 0x0000000112137810 */ /* 0x000fe20007ffe1ff */
[----:B------:R-:W-:Y:S01]  /*2920*/  UMOV UR12, UR17 ;  /* 0x00000011000c7c82 */ /* 0x000fe20008000000 */
[C---:B------:R-:W-:Y:S01]  /*2930*/  ISETP.LT.AND P0, PT, R17.reuse, RZ, P0 ;  /* 0x000000ff1100720c */ /* 0x040fe20000701270 */
[----:B------:R-:W-:Y:S01]  /*2940*/  UMOV UR14, UR18 ;  /* 0x00000012000e7c82 */ /* 0x000fe20008000000 */
[----:B------:R-:W-:Y:S01]  /*2950*/  VIADDMNMX R20, R17, -R20, 0x2, PT ;  /* 0x0000000211147446 */ /* 0x000fe20003800914 */
[----:B------:R-:W-:Y:S01]  /*2960*/  HGMMA.64x64x16.F32.BF16 R88, gdesc[UR12], RZ, !UPT ;  /* 0x00e000000c5879f0 */ /* 0x000fe2000c7018ff */
[----:B------:R-:W-:Y:S01]  /*2970*/  ULOP3.LUT UR12, UR17, 0x2, URZ, 0xfc, !UPT ;  /* 0x00000002110c7892 */ /* 0x000fe2000f8efc3f */
[----:B------:R-:W-:Y:S01]  /*2980*/  VIMNMX R17, R12, R15, PT ;  /* 0x0000000f0c117248 */ /* 0x000fe20003fe0100 */
[----:B------:R-:W-:Y:S01]  /*2990*/  ULOP3.LUT UR14, UR18, 0x2, URZ, 0xfc, !UPT ;  /* 0x00000002120e7892 */ /* 0x000fe2000f8efc3f */
[----:B------:R-:W-:Y:S01]  /*29a0*/  IMAD.MOV.U32 R153, RZ, RZ, RZ ;  /* 0x000000ffff997224 */ /* 0x000fe200078e00ff */
[----:B------:R-:W-:Y:S01]  /*29b0*/  UMOV UR13, 0x40000040 ;  /* 0x40000040000d7882 */ /* 0x000fe20000000000 */
[----:B------:R-:W-:Y:S01]  /*29c0*/  UMOV UR15, 0x40000040 ;  /* 0x40000040000f7882 */ /* 0x000fe20000000000 */
[----:B------:R-:W-:Y:S01]  /*29d0*/  ULEA UR16, UR4, UR16, 0x9 ;  /* 0x0000001004107291 */ /* 0x000fe2000f8e483f */
[----:B------:R-:W-:Y:S01]  /*29e0*/  VIADD R9, R9, 0x1 ;  /* 0x0000000109097836 */ /* 0x000fe20000000000 */
[----:B------:R-:W-:Y:S01]  /*29f0*/  UIADD3 UR11, UR11, 0x8800, URZ ;  /* 0x000088000b0b7890 */ /* 0x000fe2000fffe03f */
[----:B------:R-:W-:Y:S01]  /*2a00*/  @!P0 IMAD.MOV R19, RZ, RZ, -R18 ;  /* 0x000000ffff138224 */ /* 0x000fe200078e0a12 */
[----:B------:R-:W-:Y:S01]  /*2a10*/  SHF.R.S32.HI R18, RZ, 0x1f, R17 ;  /* 0x0000001fff127819 */ /* 0x000fe20000011411 */
[----:B------:R-:W-:Y:S01]  /*2a20*/  UMOV UR19, 0x80000020 ;  /* 0x8000002000137882 */ /* 0x000fe20000000000 */
[----:B------:R-:W-:Y:S01]  /*2a30*/  USHF.R.U32.HI UR11, URZ, 0x4, UR11 ;  /* 0x000000043f0b7899 */ /* 0x000fe2000801160b */
[----:B------:R-:W-:Y:S01]  /*2a40*/  VIADD R15, R15, 0x40 ;  /* 0x000000400f0f7836 */ /* 0x000fe20000000000 */
[----:B------:R-:W-:-:S02]  /*2a50*/  IADD3 R20, -R20, R19, R19 ;  /* 0x0000001314147210 */ /* 0x000fc40007ffe113 */
[----:B------:R-:W-:Y:S02]  /*2a60*/  LEA.HI R18, R18, R17, RZ, 0x3 ;  /* 0x0000001112127211 */ /* 0x000fe400078f18ff */
[----:B------:R-:W-:Y:S02]  /*2a70*/  VIMNMX R20, R20, -0x20, !PT ;  /* 0xffffffe014147848 */ /* 0x000fe40007fe0100 */
[----:B------:R-:W-:Y:S02]  /*2a80*/  LOP3.LUT R22, R18, 0xfffffff8, RZ, 0xc0, !PT ;  /* 0xfffffff812167812 */ /* 0x000fe400078ec0ff */
[----:B------:R-:W-:Y:S01]  /*2a90*/  SHF.R.S32.HI R18, RZ, 0x3, R18 ;  /* 0x00000003ff127819 */ /* 0x000fe20000011412 */
[----:B------:R-:W-:-:S03]  /*2aa0*/  VIADD R20, R20, 0x20 ;  /* 0x0000002014147836 */ /* 0x000fc60000000000 */
[----:B------:R-:W-:Y:S02]  /*2ab0*/  IADD3 R19, -R18, 0x1, RZ ;  /* 0x0000000112137810 */ /* 0x000fe40007ffe1ff */
[----:B------:R-:W-:-:S04]  /*2ac0*/  SHF.R.U32.HI R20, RZ, R20, R21 ;  /* 0x00000014ff147219 */ /* 0x000fc80000011615 */
[C---:B------:R-:W-:Y:S02]  /*2ad0*/  R2P PR, R20.reuse, 0x7e ;  /* 0x0000007e14007804 */ /* 0x040fe40000000000 */
[CC--:B------:R-:W-:Y:S02]  /*2ae0*/  ISETP.NE.AND P0, PT, R17.reuse, R22.reuse, PT ;  /* 0x000000161100720c */ /* 0x0c0fe40003f05270 */
[C---:B------:R-:W-:Y:S02]  /*2af0*/  VIADDMNMX R22, R17.reuse, -R22, 0x2, PT ;  /* 0x0000000211167446 */ /* 0x040fe40003800916 */
[----:B------:R-:W-:Y:S02]  /*2b00*/  ISETP.LT.AND P0, PT, R17, RZ, P0 ;  /* 0x000000ff1100720c */ /* 0x000fe40000701270 */
[----:B------:R-:W-:-:S11]  /*2b10*/  LOP3.LUT R17, R20, 0x1, RZ, 0xc0, !PT ;  /* 0x0000000114117812 */ /* 0x000fd600078ec0ff */
[----:B------:R-:W-:Y:S01]  /*2b20*/  @!P0 IMAD.MOV R19, RZ, RZ, -R18 ;  /* 0x000000ffff138224 */ /* 0x000fe200078e0a12 */
[----:B------:R-:W-:Y:S01]  /*2b30*/  LOP3.LUT P0, RZ, R20, 0x80, RZ, 0xc0, !PT ;  /* 0x0000008014ff7812 */ /* 0x000fe2000780c0ff */
[C---:B------:R-:W-:Y:S02]  /*2b40*/  IMAD R18, R152.reuse, 0x4000, R11 ;  /* 0x0000400098127824 */ /* 0x040fe400078e020b */
[----:B------:R-:W-:Y:S01]  /*2b50*/  IMAD R152, R152, 0x4000, R10 ;  /* 0x0000400098987824 */ /* 0x000fe200078e020a */
[----:B------:R-:W-:Y:S01]  /*2b60*/  IADD3 R22, -R22, R19, R19 ;  /* 0x0000001316167210 */ /* 0x000fe20007ffe113 */
[----:B------:R-:W-:-:S03]  /*2b70*/  IMAD.MOV.U32 R19, RZ, RZ, RZ ;  /* 0x000000ffff137224 */ /* 0x000fc600078e00ff */
[----:B------:R-:W-:Y:S02]  /*2b80*/  VIMNMX R22, R22, -0x20, !PT ;  /* 0xffffffe016167848 */ /* 0x000fe40007fe0100 */
[----:B------:R-:W-:-:S03]  /*2b90*/  MOV R168, R18 ;  /* 0x0000001200a87202 */ /* 0x000fc60000000f00 */
[----:B------:R-:W-:-:S05]  /*2ba0*/  VIADD R22, R22, 0x20 ;  /* 0x0000002016167836 */ /* 0x000fca0000000000 */
[----:B------:R-:W-:Y:S01]  /*2bb0*/  SHF.R.U32.HI R22, RZ, R22, R21 ;  /* 0x00000016ff167219 */ /* 0x000fe20000011615 */
[----:B------:R-:W-:Y:S01]  /*2bc0*/  IMAD.MOV.U32 R21, RZ, RZ, RZ ;  /* 0x000000ffff157224 */ /* 0x000fe200078e00ff */
[----:B------:R-:W-:Y:S01]  /*2bd0*/  HGMMA.64x64x16.F32.BF16 R88, gdesc[UR12], R88 ;  /* 0x00e000000c5879f0 */ /* 0x000fe20008701858 */
[----:B------:R-:W-:Y:S02]  /*2be0*/  ULOP3.LUT UR12, UR17, 0x4, URZ, 0xfc, !UPT ;  /* 0x00000004110c7892 */ /* 0x000fe4000f8efc3f */
[----:B------:R-:W-:Y:S01]  /*2bf0*/  ULOP3.LUT UR14, UR18, 0x4, URZ, 0xfc, !UPT ;  /* 0x00000004120e7892 */ /* 0x000fe2000f8efc3f */
[----:B------:R-:W-:Y:S01]  /*2c00*/  UMOV UR13, 0x40000040 ;  /* 0x40000040000d7882 */ /* 0x000fe20000000000 */
[----:B------:R-:W-:-:S07]  /*2c10*/  UMOV UR15, 0x40000040 ;  /* 0x40000040000f7882 */ /* 0x000fce0000000000 */
[----:B------:R-:W-:Y:S01]  /*2c20*/  HGMMA.64x64x16.F32.BF16 R88, gdesc[UR12], R88 ;  /* 0x00e000000c5879f0 */ /* 0x000fe20008701858 */
[----:B------:R-:W-:Y:S02]  /*2c30*/  ULOP3.LUT UR12, UR17, 0x6, URZ, 0xfc, !UPT ;  /* 0x00000006110c7892 */ /* 0x000fe4000f8efc3f */
[----:B------:R-:W-:Y:S01]  /*2c40*/  ULOP3.LUT UR14, UR18, 0x6, URZ, 0xfc, !UPT ;  /* 0x00000006120e7892 */ /* 0x000fe2000f8efc3f */
[----:B------:R-:W-:Y:S01]  /*2c50*/  UMOV UR13, 0x40000040 ;  /* 0x40000040000d7882 */ /* 0x000fe20000000000 */
[----:B------:R-:W-:Y:S01]  /*2c60*/  UMOV UR15, 0x40000040 ;  /* 0x40000040000f7882 */ /* 0x000fe20000000000 */
[----:B------:R-:W-:Y:S02]  /*2c70*/  ULEA UR17, UR4, UR8, 0xa ;  /* 0x0000000804117291 */ /* 0x000fe4000f8e503f */
[----:B------:R-:W-:Y:S02]  /*2c80*/  ULOP3.LUT UR18, UR11, 0x3fc0, URZ, 0xc0, !UPT ;  /* 0x00003fc00b127892 */ /* 0x000fe4000f8ec03f */
[----:B------:R-:W-:-:S02]  /*2c90*/  ULEA UR11, UR4, UR10, 0x9 ;  /* 0x0000000a040b7291 */ /* 0x000fc4000f8e483f */
[----:B------:R-:W-:Y:S01]  /*2ca0*/  ULEA UR10, UR4, UR9, 0xa ;  /* 0x00000009040a7291 */ /* 0x000fe2000f8e503f */
[----:B------:R-:W-:Y:S01]  /*2cb0*/  HGMMA.64x64x16.F32.BF16 R88, gdesc[UR12], R88, gsb0 ;  /* 0x00e000000c5879f0 */ /* 0x000fe20008001858 */
[----:B------:R-:W-:Y:S01]  /*2cc0*/  UMOV UR12, UR17 ;  /* 0x00000011000c7c82 */ /* 0x000fe20008000000 */
[----:B------:R-:W-:Y:S01]  /*2cd0*/  UMOV UR13, 0x40000040 ;  /* 0x40000040000d7882 */ /* 0x000fe20000000000 */
[----:B------:R-:W-:Y:S02]  /*2ce0*/  WARPGROUP.DEPBAR.LE gsb0, 0x1 ;  /* 0x00008000000079c5 */ /* 0x000fe40000010100 */
[----:B------:R-:W-:Y:S01]  /*2cf0*/  FSEL R133, R133, -INF , P0 ;  /* 0xff80000085857808 */ /* 0x000fe20000000000 */
[----:B------:R-:W1:Y:S01]  /*2d00*/  LDS R167, [R16+0x280] ;  /* 0x0002800010a77984 */ /* 0x000e620000000800 */
[----:B------:R-:W-:Y:S01]  /*2d10*/  LOP3.LUT P0, RZ, R20, 0x8000, RZ, 0xc0, !PT ;  /* 0x0000800014ff7812 */ /* 0x000fe2000780c0ff */
[----:B------:R-:W-:Y:S01]  /*2d20*/  UMOV UR14, UR16 ;  /* 0x00000010000e7c82 */ /* 0x000fe20008000000 */
[----:B------:R-:W-:Y:S01]  /*2d30*/  FSEL R121, R121, -INF , P1 ;  /* 0xff80000079797808 */ /* 0x000fe20000800000 */
[--C-:B------:R-:W-:Y:S01]  /*2d40*/  FFMA R133, R133, UR21, -R23.reuse ;  /* 0x0000001585857c23 */ /* 0x100fe20008000817 */
[----:B------:R-:W-:Y:S01]  /*2d50*/  FSEL R149, R149, -INF , P0 ;  /* 0xff80000095957808 */ /* 0x000fe20000000000 */
[----:B------:R-:W2:Y:S01]  /*2d60*/  LDS R16, [R16+0x2a0] ;  /* 0x0002a00010107984 */ /* 0x000ea20000000800 */
[C---:B------:R-:W-:Y:S01]  /*2d70*/  LOP3.LUT P0, RZ, R22.reuse, 0x80, RZ, 0xc0, !PT ;  /* 0x0000008016ff7812 */ /* 0x040fe2000780c0ff */
[--C-:B------:R-:W-:Y:S01]  /*2d80*/  FFMA R121, R121, UR21, -R23.reuse ;  /* 0x0000001579797c23 */ /* 0x100fe20008000817 */
[----:B------:R-:W-:Y:S01]  /*2d90*/  LOP3.LUT P1, RZ, R22, 0x8000, RZ, 0xc0, !PT ;  /* 0x0000800016ff7812 */ /* 0x000fe2000782c0ff */
[----:B------:R-:W-:Y:S01]  /*2da0*/  FFMA R149, R149, UR21, -R23 ;  /* 0x0000001595957c23 */ /* 0x000fe20008000817 */
[----:B------:R-:W-:Y:S01]  /*2db0*/  FSEL R135, R135, -INF , P0 ;  /* 0xff80000087877808 */ /* 0x000fe20000000000 */
[----:B------:R-:W-:Y:S01]  /*2dc0*/  MUFU.EX2 R133, R133 ;  /* 0x0000008500857308 */ /* 0x000fe20000000800 */
[----:B------:R-:W-:Y:S01]  /*2dd0*/  ISETP.NE.U32.AND P0, PT, R17, 0x1, PT ;  /* 0x000000011100780c */ /* 0x000fe20003f05070 */
[----:B------:R-:W-:Y:S01]  /*2de0*/  UMOV UR15, 0x40000040 ;  /* 0x40000040000f7882 */ /* 0x000fe20000000000 */
[----:B------:R-:W-:Y:S01]  /*2df0*/  FSEL R124, R124, -INF , P2 ;  /* 0xff8000007c7c7808 */ /* 0x000fe20001000000 */
[----:B------:R-:W-:Y:S01]  /*2e00*/  FFMA R135, R135, UR21, -R14 ;  /* 0x0000001587877c23 */ /* 0x000fe2000800080e */
[----:B------:R-:W-:-:S02]  /*2e10*/  FSEL R125, R125, -INF , P3 ;  /* 0xff8000007d7d7808 */ /* 0x000fc40001800000 */
[----:B------:R-:W-:Y:S01]  /*2e20*/  FSEL R128, R128, -INF , P4 ;  /* 0xff80000080807808 */ /* 0x000fe20002000000 */
[--C-:B------:R-:W-:Y:S01]  /*2e30*/  FFMA R124, R124, UR21, -R23.reuse ;  /* 0x000000157c7c7c23 */ /* 0x100fe20008000817 */
[----:B------:R-:W-:Y:S01]  /*2e40*/  FSEL R129, R129, -INF , P5 ;  /* 0xff80000081817808 */ /* 0x000fe20002800000 */
[--C-:B------:R-:W-:Y:S01]  /*2e50*/  FFMA R125, R125, UR21, -R23.reuse ;  /* 0x000000157d7d7c23 */ /* 0x100fe20008000817 */
[----:B------:R-:W-:Y:S01]  /*2e60*/  FSEL R132, R132, -INF , P6 ;  /* 0xff80000084847808 */ /* 0x000fe20003000000 */
[--C-:B------:R-:W-:Y:S01]  /*2e70*/  FFMA R128, R128, UR21, -R23.reuse ;  /* 0x0000001580807c23 */ /* 0x100fe20008000817 */
[----:B------:R-:W-:Y:S01]  /*2e80*/  FSEL R151, R151, -INF , P1 ;  /* 0xff80000097977808 */ /* 0x000fe20000800000 */
[--C-:B------:R-:W-:Y:S01]  /*2e90*/  FFMA R129, R129, UR21, -R23.reuse ;  /* 0x0000001581817c23 */ /* 0x100fe20008000817 */
[----:B------:R-:W-:Y:S01]  /*2ea0*/  FSEL R120, R120, -INF , !P0 ;  /* 0xff80000078787808 */ /* 0x000fe20004000000 */
[----:B------:R-:W-:Y:S01]  /*2eb0*/  FFMA R132, R132, UR21, -R23 ;  /* 0x0000001584847c23 */ /* 0x000fe20008000817 */
[----:B------:R-:W-:Y:S01]  /*2ec0*/  R2P PR, R20.B1, 0x7f ;  /* 0x0000007f14007804 */ /* 0x000fe20000001000 */
[----:B------:R-:W-:Y:S01]  /*2ed0*/  IMAD.IADD R20, R18, 0x1, R165 ;  /* 0x0000000112147824 */ /* 0x000fe200078e02a5 */
[----:B------:R-:W-:Y:S01]  /*2ee0*/  LOP3.LUT R17, R22, 0x1, RZ, 0xc0, !PT ;  /* 0x0000000116117812 */ /* 0x000fe200078ec0ff */
[----:B------:R-:W-:Y:S01]  /*2ef0*/  FFMA R120, R120, UR21, -R23 ;  /* 0x0000001578787c23 */ /* 0x000fe20008000817 */
[----:B------:R-:W-:Y:S01]  /*2f00*/  FFMA R151, R151, UR21, -R14 ;  /* 0x0000001597977c23 */ /* 0x000fe2000800080e */
[----:B------:R-:W-:Y:S01]  /*2f10*/  FSEL R136, R136, -INF , P0 ;  /* 0xff80000088887808 */ /* 0x000fe20000000000 */
[----:B------:R-:W-:Y:S01]  /*2f20*/  MUFU.EX2 R121, R121 ;  /* 0x0000007900797308 */ /* 0x000fe20000000800 */
[----:B------:R-:W-:-:S02]  /*2f30*/  ISETP.NE.U32.AND P0, PT, R17, 0x1, PT ;  /* 0x000000011100780c */ /* 0x000fc40003f05070 */
[----:B------:R-:W-:Y:S01]  /*2f40*/  FSEL R137, R137, -INF , P1 ;  /* 0xff80000089897808 */ /* 0x000fe20000800000 */
[--C-:B------:R-:W-:Y:S01]  /*2f50*/  FFMA R136, R136, UR21, -R23.reuse ;  /* 0x0000001588887c23 */ /* 0x100fe20008000817 */
[----:B------:R-:W-:Y:S02]  /*2f60*/  FSEL R17, R122, -INF , !P0 ;  /* 0xff8000007a117808 */ /* 0x000fe40004000000 */
[----:B------:R-:W-:Y:S01]  /*2f70*/  FSEL R140, R140, -INF , P2 ;  /* 0xff8000008c8c7808 */ /* 0x000fe20001000000 */
[--C-:B------:R-:W-:Y:S01]  /*2f80*/  FFMA R137, R137, UR21, -R23.reuse ;  /* 0x0000001589897c23 */ /* 0x100fe20008000817 */
[----:B------:R-:W-:Y:S01]  /*2f90*/  FSEL R141, R141, -INF , P3 ;  /* 0xff8000008d8d7808 */ /* 0x000fe20001800000 */
[----:B------:R-:W-:Y:S01]  /*2fa0*/  FFMA R17, R17, UR21, -R14 ;  /* 0x0000001511117c23 */ /* 0x000fe2000800080e */
[----:B------:R-:W-:Y:S01]  /*2fb0*/  FSEL R144, R144, -INF , P4 ;  /* 0xff80000090907808 */ /* 0x000fe20002000000 */
[--C-:B------:R-:W-:Y:S01]  /*2fc0*/  FFMA R140, R140, UR21, -R23.reuse ;  /* 0x000000158c8c7c23 */ /* 0x100fe20008000817 */
[----:B------:R-:W-:Y:S01]  /*2fd0*/  FSEL R145, R145, -INF , P5 ;  /* 0xff80000091917808 */ /* 0x000fe20002800000 */
[----:B------:R3:W-:Y:S01]  /*2fe0*/  MUFU.EX2 R122, R17 ;  /* 0x00000011007a7308 */ /* 0x0007e20000000800 */
[----:B------:R-:W-:Y:S01]  /*2ff0*/  FSEL R148, R148, -INF , P6 ;  /* 0xff80000094947808 */ /* 0x000fe20003000000 */
[--C-:B------:R-:W-:Y:S01]  /*3000*/  FFMA R141, R141, UR21, -R23.reuse ;  /* 0x000000158d8d7c23 */ /* 0x100fe20008000817 */
[----:B------:R-:W-:Y:S01]  /*3010*/  R2P PR, R22, 0x7e ;  /* 0x0000007e16007804 */ /* 0x000fe20000000000 */
[--C-:B------:R-:W-:Y:S01]  /*3020*/  FFMA R144, R144, UR21, -R23.reuse ;  /* 0x0000001590907c23 */ /* 0x100fe20008000817 */
[--C-:B------:R-:W-:Y:S01]  /*3030*/  FFMA R145, R145, UR21, -R23.reuse ;  /* 0x0000001591917c23 */ /* 0x100fe20008000817 */
[----:B------:R-:W-:Y:S01]  /*3040*/  FFMA R148, R148, UR21, -R23 ;  /* 0x0000001594947c23 */ /* 0x000fe20008000817 */
[----:B------:R-:W-:Y:S01]  /*3050*/  IMAD.IADD R23, R7, 0x1, R7 ;  /* 0x0000000107177824 */ /* 0x000fe200078e0207 */
[----:B------:R-:W-:Y:S01]  /*3060*/  FSEL R123, R123, -INF , P1 ;  /* 0xff8000007b7b7808 */ /* 0x000fe20000800000 */
[----:B------:R-:W-:Y:S01]  /*3070*/  MUFU.EX2 R124, R124 ;  /* 0x0000007c007c7308 */ /* 0x000fe20000000800 */
[----:B---3--:R-:W-:-:S02]  /*3080*/  FSEL R17, R126, -INF , P2 ;  /* 0xff8000007e117808 */ /* 0x008fc40001000000 */
[----:B------:R-:W-:Y:S01]  /*3090*/  FSEL R127, R127, -INF , P3 ;  /* 0xff8000007f7f7808 */ /* 0x000fe20001800000 */
[--C-:B------:R-:W-:Y:S01]  /*30a0*/  FFMA R123, R123, UR21, -R14.reuse ;  /* 0x000000157b7b7c23 */ /* 0x100fe2000800080e */
[----:B------:R-:W-:Y:S01]  /*30b0*/  FSEL R131, R131, -INF , P5 ;  /* 0xff80000083837808 */ /* 0x000fe20002800000 */
[--C-:B------:R-:W-:Y:S01]  /*30c0*/  FFMA R126, R17, UR21, -R14.reuse ;  /* 0x00000015117e7c23 */ /* 0x100fe2000800080e */
[----:B------:R-:W-:Y:S01]  /*30d0*/  FSEL R17, R130, -INF , P4 ;  /* 0xff80000082117808 */ /* 0x000fe20002000000 */
[----:B------:R-:W-:Y:S01]  /*30e0*/  FFMA R127, R127, UR21, -R14 ;  /* 0x000000157f7f7c23 */ /* 0x000fe2000800080e */
[----:B------:R-:W-:Y:S01]  /*30f0*/  MOV R169, R20 ;  /* 0x0000001400a97202 */ /* 0x000fe20000000f00 */
[----:B------:R-:W-:Y:S02]  /*3100*/  IMAD.IADD R20, R23, 0x1, R152 ;  /* 0x0000000117147824 */ /* 0x000fe400078e0298 */
[--C-:B------:R-:W-:Y:S01]  /*3110*/  FFMA R131, R131, UR21, -R14.reuse ;  /* 0x0000001583837c23 */ /* 0x100fe2000800080e */
[----:B------:R-:W-:Y:S01]  /*3120*/  FFMA R130, R17, UR21, -R14 ;  /* 0x0000001511827c23 */ /* 0x000fe2000800080e */
[----:B------:R-:W-:Y:S01]  /*3130*/  FSEL R17, R134, -INF , P6 ;  /* 0xff80000086117808 */ /* 0x000fe20003000000 */
[----:B------:R-:W3:Y:S01]  /*3140*/  MUFU.EX2 R125, R125 ;  /* 0x0000007d007d7308 */ /* 0x000ee20000000800 */
[----:B------:R-:W-:Y:S01]  /*3150*/  R2P PR, R22.B1, 0x7f ;  /* 0x0000007f16007804 */ /* 0x000fe20000001000 */
[----:B------:R-:W-:-:S02]  /*3160*/  IMAD.IADD R22, R18, 0x1, R23 ;  /* 0x0000000112167824 */ /* 0x000fc400078e0217 */
[----:B------:R-:W-:Y:S01]  /*3170*/  FFMA R134, R17, UR21, -R14 ;  /* 0x0000001511867c23 */ /* 0x000fe2000800080e */
[----:B------:R-:W-:Y:S01]  /*3180*/  IMAD.MOV.U32 R23, RZ, RZ, RZ ;  /* 0x000000ffff177224 */ /* 0x000fe200078e00ff */
[----:B------:R-:W-:Y:S01]  /*3190*/  FSEL R17, R138, -INF , P0 ;  /* 0xff8000008a117808 */ /* 0x000fe20000000000 */
[----:B------:R-:W-:Y:S01]  /*31a0*/  IMAD.IADD R18, R165, 0x1, R152 ;  /* 0x00000001a5127824 */ /* 0x000fe200078e0298 */
[----:B------:R-:W-:Y:S01]  /*31b0*/  FSEL R139, R139, -INF , P1 ;  /* 0xff8000008b8b7808 */ /* 0x000fe20000800000 */
[----:B------:R-:W-:Y:S01]  /*31c0*/  MUFU.EX2 R120, R120 ;  /* 0x0000007800787308 */ /* 0x000fe20000000800 */
        /* <DEDUP_REMOVED lines=8> */
[----:B------:R-:W-:Y:S01]  /*3250*/  MOV R170, R22 ;  /* 0x0000001600aa7202 */ /* 0x000fe20000000f00 */
[--C-:B------:R-:W-:Y:S01]  /*3260*/  FFMA R147, R147, UR21, -R14.reuse ;  /* 0x0000001593937c23 */ /* 0x100fe2000800080e */
[----:B------:R-:W-:Y:S01]  /*3270*/  FSEL R23, R150, -INF , P6 ;  /* 0xff80000096177808 */ /* 0x000fe20003000000 */
[----:B------:R-:W-:Y:S01]  /*3280*/  FFMA R19, R19, UR21, -R14 ;  /* 0x0000001513137c23 */ /* 0x000fe2000800080e */
[----:B------:R-:W-:Y:S01]  /*3290*/  MUFU.EX2 R123, R123 ;  /* 0x0000007b007b7308 */ /* 0x000fe20000000800 */
[----:B------:R-:W-:Y:S01]  /*32a0*/  IMAD.IADD R22, R165, 0x1, R22 ;  /* 0x00000001a5167824 */ /* 0x000fe200078e0216 */
[----:B------:R-:W-:Y:S01]  /*32b0*/  MOV R17, R152 ;  /* 0x0000009800117202 */ /* 0x000fe20000000f00 */
[----:B------:R-:W-:Y:S01]  /*32c0*/  FFMA R14, R23, UR21, -R14 ;  /* 0x00000015170e7c23 */ /* 0x000fe2000800080e */
[----:B------:R-:W-:-:S02]  /*32d0*/  IMAD.MOV.U32 R21, RZ, RZ, RZ ;  /* 0x000000ffff157224 */ /* 0x000fc400078e00ff */
[----:B------:R-:W-:Y:S02]  /*32e0*/  IMAD.MOV.U32 R23, RZ, RZ, RZ ;  /* 0x000000ffff177224 */ /* 0x000fe400078e00ff */
[----:B------:R-:W-:Y:S01]  /*32f0*/  MUFU.EX2 R126, R126 ;  /* 0x0000007e007e7308 */ /* 0x000fe20000000800 */
[----:B------:R-:W-:Y:S02]  /*3300*/  IMAD.IADD R164, R165, 0x1, R20 ;  /* 0x00000001a5a47824 */ /* 0x000fe400078e0214 */
[----:B------:R-:W-:Y:S01]  /*3310*/  MOV R171, R22 ;  /* 0x0000001600ab7202 */ /* 0x000fe20000000f00 */
[----:B------:R-:W-:Y:S01]  /*3320*/  IMAD.MOV.U32 R165, RZ, RZ, RZ ;  /* 0x000000ffffa57224 */ /* 0x000fe200078e00ff */
[----:B---3--:R-:W-:-:S03]  /*3330*/  F2FP.BF16.F32.PACK_AB R22, R125, R124 ;  /* 0x0000007c7d16723e */ /* 0x008fc600000010ff */
[----:B------:R-:W3:Y:S08]  /*3340*/  MUFU.EX2 R127, R127 ;  /* 0x0000007f007f7308 */ /* 0x000ef00000000800 */
[----:B------:R-:W-:Y:S08]  /*3350*/  MUFU.EX2 R128, R128 ;  /* 0x0000008000807308 */ /* 0x000ff00000000800 */
[----:B------:R-:W4:Y:S01]  /*3360*/  MUFU.EX2 R129, R129 ;  /* 0x0000008100817308 */ /* 0x000f220000000800 */
[----:B---3--:R-:W-:-:S07]  /*3370*/  F2FP.BF16.F32.PACK_AB R23, R127, R126 ;  /* 0x0000007e7f17723e */ /* 0x008fce00000010ff */
[----:B------:R-:W3:Y:S08]  /*3380*/  MUFU.EX2 R132, R132 ;  /* 0x0000008400847308 */ /* 0x000ef00000000800 */
[----:B------:R-:W-:Y:S01]  /*3390*/  MUFU.EX2 R135, R135 ;  /* 0x0000008700877308 */ /* 0x000fe20000000800 */
[----:B----4-:R-:W-:-:S07]  /*33a0*/  F2FP.BF16.F32.PACK_AB R152, R129, R128 ;  /* 0x000000808198723e */ /* 0x010fce00000010ff */
[----:B------:R-:W-:Y:S01]  /*33b0*/  MUFU.EX2 R130, R130 ;  /* 0x0000008200827308 */ /* 0x000fe20000000800 */
[----:B---3--:R-:W-:-:S07]  /*33c0*/  F2FP.BF16.F32.PACK_AB R154, R133, R132 ;  /* 0x00000084859a723e */ /* 0x008fce00000010ff */
[----:B------:R-:W3:Y:S08]  /*33d0*/  MUFU.EX2 R131, R131 ;  /* 0x0000008300837308 */ /* 0x000ef00000000800 */
[----:B------:R-:W4:Y:S08]  /*33e0*/  MUFU.EX2 R134, R134 ;  /* 0x0000008600867308 */ /* 0x000f300000000800 */
[----:B------:R-:W-:Y:S01]  /*33f0*/  MUFU.EX2 R136, R136 ;  /* 0x0000008800887308 */ /* 0x000fe20000000800 */
[----:B---3--:R-:W-:-:S07]  /*3400*/  F2FP.BF16.F32.PACK_AB R153, R131, R130 ;  /* 0x000000828399723e */ /* 0x008fce00000010ff */
[----:B------:R-:W3:Y:S01]  /*3410*/  MUFU.EX2 R137, R137 ;  /* 0x0000008900897308 */ /* 0x000ee20000000800 */
[----:B----4-:R-:W-:-:S07]  /*3420*/  F2FP.BF16.F32.PACK_AB R155, R135, R134 ;  /* 0x00000086879b723e */ /* 0x010fce00000010ff */
[----:B------:R-:W-:Y:S08]  /*3430*/  MUFU.EX2 R140, R140 ;  /* 0x0000008c008c7308 */ /* 0x000ff00000000800 */
[----:B------:R-:W4:Y:S01]  /*3440*/  MUFU.EX2 R141, R141 ;  /* 0x0000008d008d7308 */ /* 0x000f220000000800 */
[----:B---3--:R-:W-:-:S07]  /*3450*/  F2FP.BF16.F32.PACK_AB R156, R137, R136 ;  /* 0x00000088899c723e */ /* 0x008fce00000010ff */
[----:B------:R-:W-:Y:S08]  /*3460*/  MUFU.EX2 R138, R138 ;  /* 0x0000008a008a7308 */ /* 0x000ff00000000800 */
[----:B------:R-:W3:Y:S01]  /*3470*/  MUFU.EX2 R139, R139 ;  /* 0x0000008b008b7308 */ /* 0x000ee20000000800 */
[----:B----4-:R-:W-:-:S07]  /*3480*/  F2FP.BF16.F32.PACK_AB R158, R141, R140 ;  /* 0x0000008c8d9e723e */ /* 0x010fce00000010ff */
[----:B------:R-:W-:Y:S08]  /*3490*/  MUFU.EX2 R142, R142 ;  /* 0x0000008e008e7308 */ /* 0x000ff00000000800 */
[----:B------:R-:W4:Y:S01]  /*34a0*/  MUFU.EX2 R143, R143 ;  /* 0x0000008f008f7308 */ /* 0x000f220000000800 */
[----:B---3--:R-:W-:-:S07]  /*34b0*/  F2FP.BF16.F32.PACK_AB R157, R139, R138 ;  /* 0x0000008a8b9d723e */ /* 0x008fce00000010ff */
[----:B------:R-:W-:Y:S08]  /*34c0*/  MUFU.EX2 R149, R149 ;  /* 0x0000009500957308 */ /* 0x000ff00000000800 */
[----:B------:R-:W-:Y:S01]  /*34d0*/  MUFU.EX2 R151, R151 ;  /* 0x0000009700977308 */ /* 0x000fe20000000800 */
[----:B----4-:R-:W-:-:S07]  /*34e0*/  F2FP.BF16.F32.PACK_AB R159, R143, R142 ;  /* 0x0000008e8f9f723e */ /* 0x010fce00000010ff */
[----:B------:R-:W-:Y:S08]  /*34f0*/  MUFU.EX2 R144, R144 ;  /* 0x0000009000907308 */ /* 0x000ff00000000800 */
[----:B------:R-:W3:Y:S08]  /*3500*/  MUFU.EX2 R145, R145 ;  /* 0x0000009100917308 */ /* 0x000ef00000000800 */
[----:B------:R-:W4:Y:S08]  /*3510*/  MUFU.EX2 R148, R148 ;  /* 0x0000009400947308 */ /* 0x000f300000000800 */
[----:B------:R5:W-:Y:S01]  /*3520*/  MUFU.EX2 R146, R19 ;  /* 0x0000001300927308 */ /* 0x000be20000000800 */
[----:B---3--:R-:W-:-:S07]  /*3530*/  F2FP.BF16.F32.PACK_AB R160, R145, R144 ;  /* 0x0000009091a0723e */ /* 0x008fce00000010ff */
[----:B------:R-:W3:Y:S01]  /*3540*/  MUFU.EX2 R147, R147 ;  /* 0x0000009300937308 */ /* 0x000ee20000000800 */
[----:B-----5:R-:W-:Y:S01]  /*3550*/  IMAD.MOV.U32 R19, RZ, RZ, RZ ;  /* 0x000000ffff137224 */ /* 0x020fe200078e00ff */
[----:B----4-:R-:W-:-:S04]  /*3560*/  F2FP.BF16.F32.PACK_AB R162, R149, R148 ;  /* 0x0000009495a2723e */ /* 0x010fc800000010ff */
[----:B------:R-:W-:Y:S02]  /*3570*/  MOV R18, R18 ;  /* 0x0000001200127202 */ /* 0x000fe40000000f00 */
[----:B------:R4:W5:Y:S01]  /*3580*/  MUFU.EX2 R150, R14 ;  /* 0x0000000e00967308 */ /* 0x0009620000000800 */
[----:B------:R-:W-:Y:S02]  /*3590*/  MOV R19, R20 ;  /* 0x0000001400137202 */ /* 0x000fe40000000f00 */
[----:B------:R-:W-:Y:S02]  /*35a0*/  F2FP.BF16.F32.PACK_AB R20, R121, R120 ;  /* 0x000000787914723e */ /* 0x000fe400000010ff */
[----:B------:R-:W-:Y:S02]  /*35b0*/  F2FP.BF16.F32.PACK_AB R21, R123, R122 ;  /* 0x0000007a7b15723e */ /* 0x000fe400000010ff */
[----:B---3--:R-:W-:-:S03]  /*35c0*/  F2FP.BF16.F32.PACK_AB R161, R147, R146 ;  /* 0x0000009293a1723e */ /* 0x008fc600000010ff */
[----:B------:R-:W-:Y:S01]  /*35d0*/  STSM.16.M88.4 [R168], R20 ;  /* 0x00000014a8007844 */ /* 0x000fe20000000200 */
[----:B----4-:R-:W-:-:S03]  /*35e0*/  MOV R14, R164 ;  /* 0x000000a4000e7202 */ /* 0x010fc60000000f00 */
[----:B------:R2:W-:Y:S01]  /*35f0*/  STSM.16.M88.4 [R169], R152 ;  /* 0x00000098a9007844 */ /* 0x0005e20000000200 */
[----:B-----5:R-:W-:-:S03]  /*3600*/  F2FP.BF16.F32.PACK_AB R163, R151, R150 ;  /* 0x0000009697a3723e */ /* 0x020fc600000010ff */
[----:B------:R-:W-:Y:S04]  /*3610*/  STSM.16.M88.4 [R170], R156 ;  /* 0x0000009caa007844 */ /* 0x000fe80000000200 */
[----:B------:R-:W-:Y:S01]  /*3620*/  STSM.16.M88.4 [R171], R160 ;  /* 0x000000a0ab007844 */ /* 0x000fe20000000200 */
[----:B------:R-:W-:Y:S02]  /*3630*/  WARPGROUP.DEPBAR.LE gsb0, 0x0 ;  /* 0x00008000000079c5 */ /* 0x000fe40000010000 */
[--C-:B-1----:R-:W-:Y:S01]  /*3640*/  FADD R165, R88, -R167.reuse ;  /* 0x800000a758a57221 */ /* 0x102fe20000000000 */
[----:B------:R1:W-:Y:S06]  /*3650*/  MEMBAR.ALL.CTA ;  /* 0x0000000000007992 */ /* 0x0003ec0000008000 */
[----:B-1----:R-:W1:Y:S01]  /*3660*/  FENCE.VIEW.ASYNC.S ;  /* 0x00000000000073c6 */ /* 0x002e620000000000 */
[--C-:B------:R-:W-:Y:S01]  /*3670*/  FADD R88, R89, -R167.reuse ;  /* 0x800000a759587221 */ /* 0x100fe20000000000 */
[--C-:B------:R-:W-:Y:S01]  /*3680*/  FADD R89, R92, -R167.reuse ;  /* 0x800000a75c597221 */ /* 0x100fe20000000000 */
[--C-:B------:R-:W-:Y:S01]  /*3690*/  FADD R92, R93, -R167.reuse ;  /* 0x800000a75d5c7221 */ /* 0x100fe20000000000 */
[--C-:B--2---:R-:W-:Y:S01]  /*36a0*/  FADD R152, R91, -R16.reuse ;  /* 0x800000105b987221 */ /* 0x104fe20000000000 */
[--C-:B------:R-:W-:Y:S01]  /*36b0*/  FADD R91, R94, -R16.reuse ;  /* 0x800000105e5b7221 */ /* 0x100fe20000000000 */
        /* <DEDUP_REMOVED lines=24> */
[----:B------:R-:W-:Y:S01]  /*3840*/  FADD R116, R117, -R167 ;  /* 0x800000a775747221 */ /* 0x000fe20000000000 */
[----:B------:R-:W-:Y:S01]  /*3850*/  FADD R16, R119, -R16 ;  /* 0x8000001077107221 */ /* 0x000fe20000000000 */
[----:B------:R-:W-:Y:S01]  /*3860*/  FMUL R90, R132, R21 ;  /* 0x00000015845a7220 */ /* 0x000fe20000400000 */
        /* <DEDUP_REMOVED lines=31> */
[----:B------:R-:W-:-:S02]  /*3a60*/  F2FP.BF16.F32.PACK_AB R20, R121, R20 ;  /* 0x000000147914723e */ /* 0x000fc400000010ff */
[----:B------:R-:W-:Y:S02]  /*3a70*/  F2FP.BF16.F32.PACK_AB R21, R152, R21 ;  /* 0x000000159815723e */ /* 0x000fe400000010ff */
[----:B------:R-:W-:Y:S02]  /*3a80*/  F2FP.BF16.F32.PACK_AB R22, R125, R22 ;  /* 0x000000167d16723e */ /* 0x000fe400000010ff */
[----:B------:R-:W-:Y:S01]  /*3a90*/  F2FP.BF16.F32.PACK_AB R23, R94, R23 ;  /* 0x000000175e17723e */ /* 0x000fe200000010ff */
[----:B-1----:R-:W-:Y:S01]  /*3aa0*/  BAR.SYNC.DEFER_BLOCKING 0x5, 0x100 ;  /* 0x0144000000007b1d */ /* 0x002fe20000010000 */
[----:B------:R-:W-:Y:S02]  /*3ab0*/  F2FP.BF16.F32.PACK_AB R88, R129, R88 ;  /* 0x000000588158723e */ /* 0x000fe400000010ff */
[----:B------:R-:W-:Y:S02]  /*3ac0*/  F2FP.BF16.F32.PACK_AB R89, R98, R89 ;  /* 0x000000596259723e */ /* 0x000fe400000010ff */
[----:B------:R-:W-:-:S02]  /*3ad0*/  F2FP.BF16.F32.PACK_AB R90, R133, R90 ;  /* 0x0000005a855a723e */ /* 0x000fc400000010ff */
[----:B------:R-:W-:Y:S02]  /*3ae0*/  F2FP.BF16.F32.PACK_AB R91, R102, R91 ;  /* 0x0000005b665b723e */ /* 0x000fe400000010ff */
[----:B------:R-:W-:Y:S02]  /*3af0*/  F2FP.BF16.F32.PACK_AB R136, R137, R136 ;  /* 0x000000888988723e */ /* 0x000fe400000010ff */
[----:B------:R-:W-:Y:S02]  /*3b00*/  F2FP.BF16.F32.PACK_AB R137, R106, R103 ;  /* 0x000000676a89723e */ /* 0x000fe400000010ff */
[----:B------:R-:W-:Y:S02]  /*3b10*/  F2FP.BF16.F32.PACK_AB R138, R108, R97 ;  /* 0x000000616c8a723e */ /* 0x000fe400000010ff */
[----:B------:R-:W-:Y:S02]  /*3b20*/  F2FP.BF16.F32.PACK_AB R139, R110, R107 ;  /* 0x0000006b6e8b723e */ /* 0x000fe400000010ff */
[----:B------:R-:W-:-:S02]  /*3b30*/  F2FP.BF16.F32.PACK_AB R92, R112, R101 ;  /* 0x00000065705c723e */ /* 0x000fc400000010ff */
[----:B------:R-:W-:Y:S02]  /*3b40*/  F2FP.BF16.F32.PACK_AB R93, R114, R111 ;  /* 0x0000006f725d723e */ /* 0x000fe400000010ff */
[----:B------:R-:W-:Y:S02]  /*3b50*/  F2FP.BF16.F32.PACK_AB R94, R116, R105 ;  /* 0x00000069745e723e */ /* 0x000fe400000010ff */
[----:B------:R-:W-:Y:S01]  /*3b60*/  F2FP.BF16.F32.PACK_AB R95, R16, R113 ;  /* 0x00000071105f723e */ /* 0x000fe200000010ff */
[----:B------:R1:W-:Y:S01]  /*3b70*/  STSM.16.M88.4 [R17], R20 ;  /* 0x0000001411007844 */ /* 0x0003e20000000200 */
[----:B------:R-:W-:-:S03]  /*3b80*/  IMAD.U32 R16, RZ, RZ, UR7 ;  /* 0x00000007ff107e24 */ /* 0x000fc6000f8e00ff */
[----:B------:R-:W-:Y:S04]  /*3b90*/  STSM.16.M88.4 [R18], R88 ;  /* 0x0000005812007844 */ /* 0x000fe80000000200 */
[----:B------:R-:W-:Y:S04]  /*3ba0*/  STSM.16.M88.4 [R19], R136 ;  /* 0x0000008813007844 */ /* 0x000fe80000000200 */
[----:B------:R2:W-:Y:S01]  /*3bb0*/  STSM.16.M88.4 [R14], R92 ;  /* 0x0000005c0e007844 */ /* 0x0005e20000000200 */
[----:B------:R-:W-:Y:S01]  /*3bc0*/  WARPGROUP.ARRIVE ;  /* 0x00000000000079c5 */ /* 0x000fe20000000000 */
[----:B-1----:R-:W-:-:S05]  /*3bd0*/  IMAD.U32 R17, RZ, RZ, UR20 ;  /* 0x00000014ff117e24 */ /* 0x002fca000f8e00ff */
[----:B------:R-:W-:Y:S01]  /*3be0*/  HGMMA.64x64x16.F32.BF16 R56, gdesc[UR12].tnspA.tnspB, R56, UP0 ;  /* 0x60e000000c3879f0 */ /* 0x000fe2000bf01838 */
[----:B------:R-:W-:Y:S02]  /*3bf0*/  UIADD3 UR12, UR17, 0x80, URZ ;  /* 0x00000080110c7890 */ /* 0x000fe4000fffe03f */
[----:B------:R-:W-:Y:S01]  /*3c00*/  UIADD3 UR14, UR16, 0x80, URZ ;  /* 0x00000080100e7890 */ /* 0x000fe2000fffe03f */
[----:B------:R-:W-:Y:S01]  /*3c10*/  UMOV UR13, 0x40000040 ;  /* 0x40000040000d7882 */ /* 0x000fe20000000000 */
[----:B------:R-:W-:Y:S01]  /*3c20*/  UMOV UR15, 0x40000040 ;  /* 0x40000040000f7882 */ /* 0x000fe20000000000 */
[----:B--2---:R-:W1:Y:S02]  /*3c30*/  S2R R14, SR_TID.X ;  /* 0x00000000000e7919 */ /* 0x004e640000002100 */
[----:B-1----:R-:W-:-:S13]  /*3c40*/  LOP3.LUT P0, RZ, R14, 0x1f, RZ, 0xc0, !PT ;  /* 0x0000001f0eff7812 */ /* 0x002fda000780c0ff */
[----:B------:R-:W-:Y:S01]  /*3c50*/  @!P0 IMAD.MOV.U32 R14, RZ, RZ, 0x1 ;  /* 0x00000001ff0e8424 */ /* 0x000fe200078e00ff */
[----:B------:R-:W-:Y:S01]  /*3c60*/  HGMMA.64x64x16.F32.BF16 R56, gdesc[UR12].tnspA.tnspB, R56 ;  /* 0x60e000000c3879f0 */ /* 0x000fe20008701838 */
[----:B------:R-:W-:Y:S02]  /*3c70*/  UIADD3 UR12, UR17, 0x100, URZ ;  /* 0x00000100110c7890 */ /* 0x000fe4000fffe03f */
[----:B------:R-:W-:Y:S01]  /*3c80*/  UIADD3 UR14, UR16, 0x100, URZ ;  /* 0x00000100100e7890 */ /* 0x000fe2000fffe03f */
[----:B------:R-:W-:Y:S01]  /*3c90*/  UMOV UR13, 0x40000040 ;  /* 0x40000040000d7882 */ /* 0x000fe20000000000 */
[----:B------:R-:W-:-:S07]  /*3ca0*/  UMOV UR15, 0x40000040 ;  /* 0x40000040000f7882 */ /* 0x000fce0000000000 */
[----:B------:R-:W-:Y:S01]  /*3cb0*/  HGMMA.64x64x16.F32.BF16 R56, gdesc[UR12].tnspA.tnspB, R56 ;  /* 0x60e000000c3879f0 */ /* 0x000fe20008701838 */
[----:B------:R-:W-:Y:S02]  /*3cc0*/  UIADD3 UR13, UR5, 0x18800, URZ ;  /* 0x00018800050d7890 */ /* 0x000fe4000fffe03f */
[----:B------:R-:W-:Y:S02]  /*3cd0*/  UIADD3 UR12, UR17, 0x180, URZ ;  /* 0x00000180110c7890 */ /* 0x000fe4000fffe03f */
[----:B------:R-:W-:Y:S02]  /*3ce0*/  USHF.R.U32.HI UR13, URZ, 0x4, UR13 ;  /* 0x000000043f0d7899 */ /* 0x000fe4000801160d */
[----:B------:R-:W-:Y:S02]  /*3cf0*/  UIADD3 UR14, UR16, 0x180, URZ ;  /* 0x00000180100e7890 */ /* 0x000fe4000fffe03f */
[----:B------:R-:W-:Y:S01]  /*3d00*/  ULOP3.LUT UR13, UR13, 0x3fc0, URZ, 0xc0, !UPT ;  /* 0x00003fc00d0d7892 */ /* 0x000fe2000f8ec03f */
[----:B------:R-:W-:Y:S01]  /*3d10*/  UMOV UR15, 0x40000040 ;  /* 0x40000040000f7882 */ /* 0x000fe20000000000 */
[----:B------:R-:W-:-:S02]  /*3d20*/  UMOV UR17, 0x40000040 ;  /* 0x4000004000117882 */ /* 0x000fc40000000000 */
[----:B------:R-:W-:-:S04]  /*3d30*/  ULOP3.LUT UR13, UR13, 0x10000, URZ, 0xfc, !UPT ;  /* 0x000100000d0d7892 */ /* 0x000fc8000f8efc3f */
[----:B------:R-:W-:Y:S02]  /*3d40*/  ULEA UR16, UR4, UR13, 0xa ;  /* 0x0000000d04107291 */ /* 0x000fe4000f8e503f */
[----:B------:R-:W-:Y:S01]  /*3d50*/  UIADD3 UR4, UR4, 0x1, URZ ;  /* 0x0000000104047890 */ /* 0x000fe2000fffe03f */
[----:B------:R-:W-:Y:S02]  /*3d60*/  UMOV UR13, 0x40000040 ;  /* 0x40000040000d7882 */ /* 0x000fe40000000000 */
[----:B------:R-:W-:Y:S01]  /*3d70*/  HGMMA.64x64x16.F32.BF16 R56, gdesc[UR12].tnspA.tnspB, R56, gsb0 ;  /* 0x60e000000c3879f0 */ /* 0x000fe20008001838 */
[----:B------:R1:W-:Y:S06]  /*3d80*/  MEMBAR.ALL.CTA ;  /* 0x0000000000007992 */ /* 0x0003ec0000008000 */
[----:B-1----:R-:W1:Y:S01]  /*3d90*/  FENCE.VIEW.ASYNC.S ;  /* 0x00000000000073c6 */ /* 0x002e620000000000 */
[----:B------:R-:W-:-:S02]  /*3da0*/  UIADD3 UR14, UR18, 0x40, URZ ;  /* 0x00000040120e7890 */ /* 0x000fc4000fffe03f */
[----:B------:R-:W-:Y:S01]  /*3db0*/  ULOP3.LUT UR12, UR16, 0x2, URZ, 0xfc, !UPT ;  /* 0x00000002100c7892 */ /* 0x000fe2000f8efc3f */
[----:B------:R-:W-:Y:S01]  /*3dc0*/  UMOV UR15, 0x80000020 ;  /* 0x80000020000f7882 */ /* 0x000fe20000000000 */
[----:B------:R-:W-:Y:S01]  /*3dd0*/  UMOV UR13, 0x40000040 ;  /* 0x40000040000d7882 */ /* 0x000fe20000000000 */
[----:B-1----:R-:W-:Y:S06]  /*3de0*/  BAR.SYNC.DEFER_BLOCKING 0x5, 0x100 ;  /* 0x0144000000007b1d */ /* 0x002fec0000010000 */
[----:B------:R-:W-:-:S06]  /*3df0*/  WARPGROUP.ARRIVE ;  /* 0x00000000000079c5 */ /* 0x000fcc0000000000 */
[----:B------:R-:W-:Y:S01]  /*3e00*/  HGMMA.64x32x16.F32.BF16 R88, gdesc[UR16].tnspB, RZ, !UPT ;  /* 0x40600000105879f0 */ /* 0x000fe2000c7018ff */
[----:B------:R-:W-:Y:S01]  /*3e10*/  UMOV UR19, 0x80000020 ;  /* 0x8000002000137882 */ /* 0x000fe20000000000 */
[----:B------:R-:W-:Y:S02]  /*3e20*/  UMOV UR17, 0x40000040 ;  /* 0x4000004000117882 */ /* 0x000fe40000000000 */
[----:B------:R-:W-:Y:S01]  /*3e30*/  HGMMA.64x32x16.F32.BF16 R88, gdesc[UR12].tnspB, R88 ;  /* 0x406000000c5879f0 */ /* 0x000fe20008701858 */
[----:B------:R-:W-:Y:S02]  /*3e40*/  UIADD3 UR14, UR18, 0x80, URZ ;  /* 0x00000080120e7890 */ /* 0x000fe4000fffe03f */
[----:B------:R-:W-:Y:S01]  /*3e50*/  ULOP3.LUT UR12, UR16, 0x4, URZ, 0xfc, !UPT ;  /* 0x00000004100c7892 */ /* 0x000fe2000f8efc3f */
[----:B------:R-:W-:Y:S01]  /*3e60*/  UMOV UR15, 0x80000020 ;  /* 0x80000020000f7882 */ /* 0x000fe20000000000 */
[----:B------:R-:W-:-:S07]  /*3e70*/  UMOV UR13, 0x40000040 ;  /* 0x40000040000d7882 */ /* 0x000fce0000000000 */
[----:B------:R-:W-:Y:S01]  /*3e80*/  HGMMA.64x32x16.F32.BF16 R88, gdesc[UR12].tnspB, R88 ;  /* 0x406000000c5879f0 */ /* 0x000fe20008701858 */
[----:B------:R-:W-:Y:S02]  /*3e90*/  UIADD3 UR14, UR18, 0xc0, URZ ;  /* 0x000000c0120e7890 */ /* 0x000fe4000fffe03f */
[----:B------:R-:W-:Y:S01]  /*3ea0*/  ULOP3.LUT UR12, UR16, 0x6, URZ, 0xfc, !UPT ;  /* 0x00000006100c7892 */ /* 0x000fe2000f8efc3f */
[----:B------:R-:W-:Y:S01]  /*3eb0*/  UMOV UR15, 0x80000020 ;  /* 0x80000020000f7882 */ /* 0x000fe20000000000 */
[----:B------:R-:W-:-:S07]  /*3ec0*/  UMOV UR13, 0x40000040 ;  /* 0x40000040000d7882 */ /* 0x000fce0000000000 */
[----:B------:R-:W-:Y:S01]  /*3ed0*/  HGMMA.64x32x16.F32.BF16 R88, gdesc[UR12].tnspB, R88 ;  /* 0x406000000c5879f0 */ /* 0x000fe20008701858 */
[----:B------:R-:W-:Y:S02]  /*3ee0*/  UIADD3 UR14, UR18, 0x100, URZ ;  /* 0x00000100120e7890 */ /* 0x000fe4000fffe03f */
[----:B------:R-:W-:Y:S01]  /*3ef0*/  UIADD3 UR12, UR16, 0x200, URZ ;  /* 0x00000200100c7890 */ /* 0x000fe2000fffe03f */
        /* <DEDUP_REMOVED lines=11> */
[----:B------:R-:W-:Y:S01]  /*3fb0*/  UMOV UR13, 0x40000040 ;  /* 0x40000040000d7882 */ /* 0x000fe20000000000 */
[----:B------:R-:W-:Y:S02]  /*3fc0*/  UIADD3 UR18, UR18, 0x1c0, URZ ;  /* 0x000001c012127890 */ /* 0x000fe4000fffe03f */
[----:B------:R-:W-:-:S04]  /*3fd0*/  UIADD3 UR16, UR16, 0x206, URZ ;  /* 0x0000020610107890 */ /* 0x000fc8000fffe03f */
[----:B------:R-:W-:Y:S01]  /*3fe0*/  HGMMA.64x32x16.F32.BF16 R88, gdesc[UR12].tnspB, R88 ;  /* 0x406000000c5879f0 */ /* 0x000fe20008701858 */
[----:B------:R-:W-:Y:S01]  /*3ff0*/  UMOV UR14, UR11 ;  /* 0x0000000b000e7c82 */ /* 0x000fe20008000000 */
[----:B------:R-:W-:Y:S01]  /*4000*/  UMOV UR15, 0x40000040 ;  /* 0x40000040000f7882 */ /* 0x000fe20000000000 */
[----:B------:R-:W-:Y:S01]  /*4010*/  UMOV UR12, UR10 ;  /* 0x0000000a000c7c82 */ /* 0x000fe20008000000 */
[----:B------:R-:W-:Y:S01]  /*4020*/  UMOV UR13, 0x40000040 ;  /* 0x40000040000d7882 */ /* 0x000fe20000000000 */
[----:B------:R-:W-:Y:S03]  /*4030*/  HGMMA.64x32x16.F32.BF16 R88, gdesc[UR16].tnspB, R88, gsb0 ;  /* 0x40600000105879f0 */ /* 0x000fe60008001858 */
[----:B------:R-:W-:Y:S02]  /*4040*/  WARPGROUP.DEPBAR.LE gsb0, 0x1 ;  /* 0x00008000000079c5 */ /* 0x000fe40000010100 */
[----:B------:R1:W-:Y:S01]  /*4050*/  @!P0 SYNCS.ARRIVE.TRANS64.ART0 RZ, [UR22+0x30], R14 ;  /* 0x0000300effff89a7 */ /* 0x0003e20008500016 */
[----:B------:R-:W-:-:S06]  /*4060*/  WARPGROUP.ARRIVE ;  /* 0x00000000000079c5 */ /* 0x000fcc0000000000 */
[----:B------:R-:W-:Y:S01]  /*4070*/  HGMMA.64x64x16.F32.BF16 R24, gdesc[UR12].tnspA.tnspB, R24, UP0 ;  /* 0x60e000000c1879f0 */ /* 0x000fe2000bf01818 */
[----:B------:R-:W-:Y:S01]  /*4080*/  UIADD3 UR12, UR10, 0x80, URZ ;  /* 0x000000800a0c7890 */ /* 0x000fe2000fffe03f */
[----:B-1----:R-:W-:Y:S01]  /*4090*/  @!P0 IMAD.MOV.U32 R14, RZ, RZ, 0x1 ;  /* 0x00000001ff0e8424 */ /* 0x002fe200078e00ff */
[----:B------:R-:W-:Y:S01]  /*40a0*/  UIADD3 UR14, UR11, 0x80, URZ ;  /* 0x000000800b0e7890 */ /* 0x000fe2000fffe03f */
[----:B------:R-:W-:Y:S01]  /*40b0*/  UMOV UR13, 0x40000040 ;  /* 0x40000040000d7882 */ /* 0x000fe20000000000 */
[----:B------:R-:W-:Y:S01]  /*40c0*/  UMOV UR15, 0x40000040 ;  /* 0x40000040000f7882 */ /* 0x000fe20000000000 */
[----:B------:R-:W-:-:S04]  /*40d0*/  UISETP.NE.AND UP0, UPT, UR4, 0x2, UPT ;  /* 0x000000020400788c */ /* 0x000fc8000bf05270 */
[----:B------:R-:W-:Y:S02]  /*40e0*/  USEL UR4, UR4, URZ, UP0 ;  /* 0x0000003f04047287 */ /* 0x000fe40008000000 */
[----:B------:R-:W-:Y:S01]  /*40f0*/  HGMMA.64x64x16.F32.BF16 R24, gdesc[UR12].tnspA.tnspB, R24 ;  /* 0x60e000000c1879f0 */ /* 0x000fe20008701818 */
[----:B------:R-:W-:Y:S02]  /*4100*/  UIADD3 UR12, UR10, 0x100, URZ ;  /* 0x000001000a0c7890 */ /* 0x000fe4000fffe03f */
[----:B------:R-:W-:Y:S01]  /*4110*/  UIADD3 UR14, UR11, 0x100, URZ ;  /* 0x000001000b0e7890 */ /* 0x000fe2000fffe03f */
[----:B------:R-:W-:Y:S01]  /*4120*/  UMOV UR13, 0x40000040 ;  /* 0x40000040000d7882 */ /* 0x000fe20000000000 */
[----:B------:R-:W-:-:S07]  /*4130*/  UMOV UR15, 0x40000040 ;  /* 0x40000040000f7882 */ /* 0x000fce0000000000 */
[----:B------:R-:W-:Y:S01]  /*4140*/  HGMMA.64x64x16.F32.BF16 R24, gdesc[UR12].tnspA.tnspB, R24 ;  /* 0x60e000000c1879f0 */ /* 0x000fe20008701818 */
[----:B------:R-:W-:Y:S02]  /*4150*/  UIADD3 UR12, UR10, 0x180, URZ ;  /* 0x000001800a0c7890 */ /* 0x000fe4000fffe03f */
[----:B------:R-:W-:Y:S01]  /*4160*/  UIADD3 UR14, UR11, 0x180, URZ ;  /* 0x000001800b0e7890 */ /* 0x000fe2000fffe03f */
[----:B------:R-:W-:Y:S01]  /*4170*/  UMOV UR13, 0x40000040 ;  /* 0x40000040000d7882 */ /* 0x000fe20000000000 */
[----:B------:R-:W-:Y:S01]  /*4180*/  UMOV UR15, 0x40000040 ;  /* 0x40000040000f7882 */ /* 0x000fe20000000000 */
[----:B------:R-:W-:Y:S02]  /*4190*/  USEL UR10, URZ, 0x1, UP0 ;  /* 0x000000013f0a7887 */ /* 0x000fe40008000000 */
[----:B------:R-:W-:-:S04]  /*41a0*/  UPLOP3.LUT UP0, UPT, UPT, UPT, UPT, 0x80, 0x0 ;  /* 0x000000000000789c */ /* 0x000fc80003f0f070 */
[----:B------:R-:W-:Y:S01]  /*41b0*/  LOP3.LUT R166, R166, UR10, RZ, 0x3c, !PT ;  /* 0x0000000aa6a67c12 */ /* 0x000fe2000f8e3cff */
[----:B------:R-:W-:Y:S03]  /*41c0*/  HGMMA.64x64x16.F32.BF16 R24, gdesc[UR12].tnspA.tnspB, R24, gsb0 ;  /* 0x60e000000c1879f0 */ /* 0x000fe60008001818 */
[----:B------:R-:W-:Y:S02]  /*41d0*/  WARPGROUP.DEPBAR.LE gsb0, 0x1 ;  /* 0x00008000000079c5 */ /* 0x000fe40000010100 */
[----:B------:R1:W-:Y:S06]  /*41e0*/  BAR.SYNC.DEFER_BLOCKING R16, 0xa0 ;  /* 0x000280100000751d */ /* 0x0003ec0000010000 */
[----:B------:R1:W-:Y:S04]  /*41f0*/  STS.128 [R13+0x20800], R88 ;  /* 0x020800580d007388 */ /* 0x0003e80000000c00 */
[----:B------:R1:W-:Y:S04]  /*4200*/  STS.128 [R13+0x21000], R92 ;  /* 0x0210005c0d007388 */ /* 0x0003e80000000c00 */
[----:B------:R1:W-:Y:S04]  /*4210*/  STS.128 [R13+0x21800], R96 ;  /* 0x021800600d007388 */ /* 0x0003e80000000c00 */
[----:B------:R1:W-:Y:S01]  /*4220*/  STS.128 [R13+0x22000], R100 ;  /* 0x022000640d007388 */ /* 0x0003e20000000c00 */
[----:B------:R2:W-:Y:S06]  /*4230*/  MEMBAR.ALL.CTA ;  /* 0x0000000000007992 */ /* 0x0005ec0000008000 */
[----:B--2---:R-:W2:Y:S02]  /*4240*/  FENCE.VIEW.ASYNC.S ;  /* 0x00000000000073c6 */ /* 0x004ea40000000000 */
[----:B--2---:R1:W-:Y:S06]  /*4250*/  BAR.ARV R17, 0xa0 ;  /* 0x000280110000751d */ /* 0x0043ec0000002000 */
[----:B------:R-:W-:-:S02]  /*4260*/  WARPGROUP.DEPBAR.LE gsb0, 0x0 ;  /* 0x00008000000079c5 */ /* 0x000fc40000010000 */
[----:B------:R1:W-:Y:S01]  /*4270*/  @!P0 SYNCS.ARRIVE.TRANS64.ART0 RZ, [UR22+0x10], R14 ;  /* 0x0000100effff89a7 */ /* 0x0003e20008500016 */
[----:B------:R-:W-:-:S13]  /*4280*/  ISETP.NE.AND P0, PT, R9, RZ, PT ;  /* 0x000000ff0900720c */ /* 0x000fda0003f05270 */
[----:B-1----:R-:W-:Y:S05]  /*4290*/  @P0 BRA `(.L_x_21) ;  /* 0xffffffe000800947 */ /* 0x002fea000383ffff */
        /* <DEDUP_REMOVED lines=15> */
[----:B------:R-:W-:-:S07]  /*4390*/  F2FP.BF16.F32.PACK_AB R60, R57, R56 ;  /* 0x00000038393c723e */ /* 0x000fce00000010ff */
.L_x_16:
[----:B------:R-:W-:Y:S01]  /*43a0*/  IMAD R9, R3, 0x40, R4 ;  /* 0x0000004003097824 */ /* 0x000fe200078e0204 */
[----:B------:R-:W-:-:S04]  /*43b0*/  DEPBAR.LE SB0, 0x1 ;  /* 0x000080400000791a */ /* 0x000fc80000000000 */
[----:B------:R-:W-:Y:S01]  /*43c0*/  IMAD R8, R6, 0x400, R9 ;  /* 0x0000040006087824 */ /* 0x000fe200078e0209 */
[----:B------:R-:W-:Y:S01]  /*43d0*/  ISETP.NE.AND P0, PT, R0, 0x4, PT ;  /* 0x000000040000780c */ /* 0x000fe20003f05270 */
[----:B------:R-:W-:Y:S01]  /*43e0*/  IMAD.IADD R5, R5, 0x1, R5 ;  /* 0x0000000105057824 */ /* 0x000fe200078e0205 */
[----:B------:R-:W-:Y:S01]  /*43f0*/  MOV R11, RZ ;  /* 0x000000ff000b7202 */ /* 0x000fe20000000f00 */
[----:B------:R-:W-:Y:S01]  /*4400*/  IMAD.MOV.U32 R13, RZ, RZ, RZ ;  /* 0x000000ffff0d7224 */ /* 0x000fe200078e00ff */
[----:B------:R-:W-:Y:S01]  /*4410*/  IADD3 R8, R8, UR5, R8 ;  /* 0x0000000508087c10 */ /* 0x000fe2000fffe008 */
[----:B------:R-:W1:Y:S01]  /*4420*/  S2UR UR10, SR_CTAID.X ;  /* 0x00000000000a79c3 */ /* 0x000e620000002500 */
[----:B------:R-:W-:Y:S02]  /*4430*/  ULDC UR4, c[0x0][0x600] ;  /* 0x0001800000047ab9 */ /* 0x000fe40000000800 */
[----:B------:R-:W-:Y:S01]  /*4440*/  FMUL R16, R24, UR4 ;  /* 0x0000000418107c20 */ /* 0x000fe20008400000 */
[----:B------:R-:W-:-:S02]  /*4450*/  VIADD R8, R8, 0x4800 ;  /* 0x0000480008087836 */ /* 0x000fc40000000000 */
[----:B------:R-:W-:Y:S01]  /*4460*/  FMUL R17, R26, UR4 ;  /* 0x000000041a117c20 */ /* 0x000fe20008400000 */
[----:B------:R-:W-:Y:S01]  /*4470*/  FMUL R18, R28, UR4 ;  /* 0x000000041c127c20 */ /* 0x000fe20008400000 */
[----:B------:R-:W-:Y:S01]  /*4480*/  FMUL R19, R30, UR4 ;  /* 0x000000041e137c20 */ /* 0x000fe20008400000 */
[----:B------:R-:W2:Y:S01]  /*4490*/  S2UR UR11, SR_CTAID.Y ;  /* 0x00000000000b79c3 */ /* 0x000ea20000002600 */
[----:B------:R-:W-:Y:S01]  /*44a0*/  SHF.R.U32.HI R9, RZ, 0x3, R8 ;  /* 0x00000003ff097819 */ /* 0x000fe20000011608 */
[----:B------:R-:W-:Y:S01]  /*44b0*/  FMUL R25, R25, UR4 ;  /* 0x0000000419197c20 */ /* 0x000fe20008400000 */
[----:B------:R-:W-:Y:S01]  /*44c0*/  FMUL R22, R27, UR4 ;  /* 0x000000041b167c20 */ /* 0x000fe20008400000 */
[----:B------:R-:W-:Y:S01]  /*44d0*/  FMUL R29, R29, UR4 ;  /* 0x000000041d1d7c20 */ /* 0x000fe20008400000 */
[----:B------:R-:W-:Y:S01]  /*44e0*/  LOP3.LUT R8, R8, 0x70, R9, 0x78, !PT ;  /* 0x0000007008087812 */ /* 0x000fe200078e7809 */
[----:B------:R-:W-:Y:S02]  /*44f0*/  IMAD.MOV.U32 R9, RZ, RZ, RZ ;  /* 0x000000ffff097224 */ /* 0x000fe400078e00ff */
[----:B------:R-:W-:Y:S01]  /*4500*/  FMUL R24, R31, UR4 ;  /* 0x000000041f187c20 */ /* 0x000fe20008400000 */
[----:B------:R-:W3:Y:S01]  /*4510*/  S2UR UR12, SR_CTAID.Z ;  /* 0x00000000000c79c3 */ /* 0x000ee20000002700 */
[----:B------:R-:W-:Y:S01]  /*4520*/  IADD3 R12, R8, R7, R7 ;  /* 0x00000007080c7210 */ /* 0x000fe20007ffe007 */
[----:B------:R-:W-:Y:S01]  /*4530*/  IMAD.IADD R10, R5, 0x1, R8 ;  /* 0x00000001050a7824 */ /* 0x000fe200078e0208 */
[----:B------:R-:W-:-:S05]  /*4540*/  MOV R0, R8 ;  /* 0x0000000800007202 */ /* 0x000fca0000000f00 */
[----:B------:R-:W-:Y:S01]  /*4550*/  BAR.SYNC.DEFER_BLOCKING 0x1, 0x100 ;  /* 0x0044000000007b1d */ /* 0x000fe20000010000 */
[----:B------:R-:W-:Y:S01]  /*4560*/  FMUL R33, R33, UR4 ;  /* 0x0000000421217c20 */ /* 0x000fe20008400000 */
[----:B------:R-:W-:Y:S01]  /*4570*/  IMAD.IADD R8, R5, 0x1, R12 ;  /* 0x0000000105087824 */ /* 0x000fe200078e020c */
[----:B------:R-:W-:Y:S01]  /*4580*/  MOV R10, R10 ;  /* 0x0000000a000a7202 */ /* 0x000fe20000000f00 */
[----:B------:R-:W-:Y:S01]  /*4590*/  FMUL R26, R35, UR4 ;  /* 0x00000004231a7c20 */ /* 0x000fe20008400000 */
[----:B------:R-:W-:Y:S01]  /*45a0*/  MOV R12, R12 ;  /* 0x0000000c000c7202 */ /* 0x000fe20000000f00 */
[----:B------:R-:W-:Y:S01]  /*45b0*/  FMUL R13, R34, UR4 ;  /* 0x00000004220d7c20 */ /* 0x000fe20008400000 */
[----:B------:R-:W-:Y:S01]  /*45c0*/  MOV R8, R8 ;  /* 0x0000000800087202 */ /* 0x000fe20000000f00 */
[----:B------:R-:W-:Y:S01]  /*45d0*/  FMUL R14, R36, UR4 ;  /* 0x00000004240e7c20 */ /* 0x000fe20008400000 */
        /* <DEDUP_REMOVED lines=11> */
[----:B-1----:R-:W-:Y:S01]  /*4690*/  USHF.L.U32 UR10, UR10, 0x7, URZ ;  /* 0x000000070a0a7899 */ /* 0x002fe2000800063f */
[----:B------:R-:W-:Y:S01]  /*46a0*/  FMUL R51, R51, UR4 ;  /* 0x0000000433337c20 */ /* 0x000fe20008400000 */
[----:B------:R-:W-:Y:S01]  /*46b0*/  FMUL R52, R52, UR4 ;  /* 0x0000000434347c20 */ /* 0x000fe20008400000 */
[----:B------:R-:W-:Y:S01]  /*46c0*/  FMUL R53, R53, UR4 ;  /* 0x0000000435357c20 */ /* 0x000fe20008400000 */
[----:B------:R-:W-:Y:S01]  /*46d0*/  STSM.16.M88.4 [R0], R60 ;  /* 0x0000003c00007844 */ /* 0x000fe20000000200 */
[----:B------:R-:W-:Y:S01]  /*46e0*/  FMUL R54, R54, UR4 ;  /* 0x0000000436367c20 */ /* 0x000fe20008400000 */
[----:B------:R-:W-:-:S02]  /*46f0*/  FMUL R55, R55, UR4 ;  /* 0x0000000437377c20 */ /* 0x000fc40008400000 */
[----:B------:R1:W-:Y:S04]  /*4700*/  STSM.16.M88.4 [R10], R68 ;  /* 0x000000440a007844 */ /* 0x0003e80000000200 */
[----:B------:R4:W-:Y:S04]  /*4710*/  STSM.16.M88.4 [R12], R76 ;  /* 0x0000004c0c007844 */ /* 0x0009e80000000200 */
[----:B------:R5:W-:Y:S01]  /*4720*/  STSM.16.M88.4 [R8], R84 ;  /* 0x0000005408007844 */ /* 0x000be20000000200 */
[----:B------:R2:W-:Y:S06]  /*4730*/  MEMBAR.ALL.CTA ;  /* 0x0000000000007992 */ /* 0x0005ec0000008000 */
[----:B--2---:R-:W2:Y:S01]  /*4740*/  FENCE.VIEW.ASYNC.S ;  /* 0x00000000000073c6 */ /* 0x004ea20000000000 */
[----:B-1----:R-:W-:Y:S01]  /*4750*/  FMUL R10, R44, UR4 ;  /* 0x000000042c0a7c20 */ /* 0x002fe20008400000 */
[----:B----4-:R-:W-:Y:S01]  /*4760*/  FMUL R12, R32, UR4 ;  /* 0x00000004200c7c20 */ /* 0x010fe20008400000 */
[----:B------:R-:W-:Y:S01]  /*4770*/  FMUL R32, R47, UR4 ;  /* 0x000000042f207c20 */ /* 0x000fe20008400000 */
[----:B-----5:R-:W-:Y:S01]  /*4780*/  FMUL R8, R40, UR4 ;  /* 0x0000000428087c20 */ /* 0x020fe20008400000 */
[----:B--2---:R-:W-:Y:S06]  /*4790*/  BAR.SYNC.DEFER_BLOCKING 0x1, 0x100 ;  /* 0x0044000000007b1d */ /* 0x004fec0000010000 */
[----:B---3--:R-:W-:Y:S05]  /*47a0*/  @P0 BRA `(.L_x_22) ;  /* 0x00000000001c0947 */ /* 0x008fea0003800000 */
[----:B------:R-:W-:Y:S01]  /*47b0*/  ULDC.64 UR6, c[0x0][0x198] ;  /* 0x0000660000067ab9 */ /* 0x000fe20000000a00 */
[----:B------:R-:W-:Y:S02]  /*47c0*/  UIADD3 UR8, UR5, 0x4800, URZ ;  /* 0x0000480005087890 */ /* 0x000fe4000fffe03f */
[----:B------:R-:W-:Y:S01]  /*47d0*/  UIADD3 UR6, UP0, UR6, 0x2f0, URZ ;  /* 0x000002f006067890 */ /* 0x000fe2000ff1e03f */
[----:B------:R-:W-:-:S03]  /*47e0*/  UMOV UR9, URZ ;  /* 0x0000003f00097c82 */ /* 0x000fc60008000000 */
[----:B------:R-:W-:-:S09]  /*47f0*/  UIADD3.X UR7, URZ, UR7, URZ, UP0, !UPT ;  /* 0x000000073f077290 */ /* 0x000fd200087fe43f */
[----:B------:R1:W-:Y:S02]  /*4800*/  UTMASTG.4D [UR8], [UR6], desc[URZ] ;  /* 0x00003f08060073b5 */ /* 0x0003e40008019000 */
[----:B-1----:R0:W-:Y:S02]  /*4810*/  UTMACMDFLUSH ;  /* 0x00000000000079b7 */ /* 0x0021e40000000000 */
.L_x_22:
[----:B------:R-:W-:Y:S01]  /*4820*/  LOP3.LUT R5, R2, 0x80, RZ, 0xc0, !PT ;  /* 0x0000008002057812 */ /* 0x000fe200078ec0ff */
[----:B------:R-:W-:Y:S01]  /*4830*/  IMAD R3, R6, 0x10, R3 ;  /* 0x0000001006037824 */ /* 0x000fe200078e0203 */
[----:B------:R-:W-:-:S04]  /*4840*/  DEPBAR.LE SB0, 0x1 ;  /* 0x000080400000791a */ /* 0x000fc80000000000 */
[----:B------:R-:W-:Y:S01]  /*4850*/  LEA.HI R5, R5, R2, RZ, 0x19 ;  /* 0x0000000205057211 */ /* 0x000fe200078fc8ff */
[----:B------:R-:W-:Y:S01]  /*4860*/  IMAD.U32 R0, R3, 0x20, R4 ;  /* 0x0000002003007824 */ /* 0x000fe200078e0004 */
[----:B------:R-:W-:Y:S02]  /*4870*/  F2FP.BF16.F32.PACK_AB R19, R24, R19 ;  /* 0x000000131813723e */ /* 0x000fe400000010ff */
[----:B------:R-:W-:Y:S01]  /*4880*/  F2FP.BF16.F32.PACK_AB R18, R29, R18 ;  /* 0x000000121d12723e */ /* 0x000fe200000010ff */
[----:B------:R-:W-:Y:S01]  /*4890*/  IMAD.SHL.U32 R5, R5, 0x20, RZ ;  /* 0x0000002005057824 */ /* 0x000fe200078e00ff */
[----:B------:R-:W-:Y:S02]  /*48a0*/  IADD3 R0, R0, UR5, R0 ;  /* 0x0000000500007c10 */ /* 0x000fe4000fffe000 */
[----:B------:R-:W-:Y:S02]  /*48b0*/  F2FP.BF16.F32.PACK_AB R17, R22, R17 ;  /* 0x000000111611723e */ /* 0x000fe400000010ff */
[----:B------:R-:W-:Y:S01]  /*48c0*/  LOP3.LUT R5, R5, 0xc0, RZ, 0xc0, !PT ;  /* 0x000000c005057812 */ /* 0x000fe200078ec0ff */
[----:B------:R-:W-:Y:S01]  /*48d0*/  VIADD R0, R0, 0x8800 ;  /* 0x0000880000007836 */ /* 0x000fe20000000000 */
[----:B------:R-:W-:-:S02]  /*48e0*/  F2FP.BF16.F32.PACK_AB R16, R25, R16 ;  /* 0x000000101910723e */ /* 0x000fc400000010ff */
[----:B------:R-:W-:Y:S01]  /*48f0*/  F2FP.BF16.F32.PACK_AB R15, R28, R15 ;  /* 0x0000000f1c0f723e */ /* 0x000fe200000010ff */
[----:B------:R-:W-:Y:S01]  /*4900*/  IMAD.IADD R5, R4, 0x1, R5 ;  /* 0x0000000104057824 */ /* 0x000fe200078e0205 */
[----:B------:R-:W-:Y:S02]  /*4910*/  SHF.R.U32.HI R3, RZ, 0x3, R0 ;  /* 0x00000003ff037819 */ /* 0x000fe40000011600 */
[----:B------:R-:W-:Y:S02]  /*4920*/  F2FP.BF16.F32.PACK_AB R14, R37, R14 ;  /* 0x0000000e250e723e */ /* 0x000fe400000010ff */
[----:B------:R-:W-:Y:S02]  /*4930*/  LOP3.LUT P1, RZ, R5, 0x80, RZ, 0xc0, !PT ;  /* 0x0000008005ff7812 */ /* 0x000fe4000782c0ff */
[----:B------:R-:W-:Y:S01]  /*4940*/  LOP3.LUT R2, R0, 0x30, R3, 0x78, !PT ;  /* 0x0000003000027812 */ /* 0x000fe200078e7803 */
[----:B------:R-:W-:Y:S01]  /*4950*/  IMAD.MOV.U32 R3, RZ, RZ, RZ ;  /* 0x000000ffff037224 */ /* 0x000fe200078e00ff */
[----:B------:R-:W-:-:S02]  /*4960*/  F2FP.BF16.F32.PACK_AB R13, R26, R13 ;  /* 0x0000000d1a0d723e */ /* 0x000fc400000010ff */
[----:B------:R-:W-:Y:S01]  /*4970*/  F2FP.BF16.F32.PACK_AB R12, R33, R12 ;  /* 0x0000000c210c723e */ /* 0x000fe200000010ff */
[----:B------:R-:W-:Y:S01]  /*4980*/  VIADD R0, R2, 0x20 ;  /* 0x0000002002007836 */ /* 0x000fe20000000000 */
[----:B------:R-:W-:Y:S01]  /*4990*/  MOV R20, R2 ;  /* 0x0000000200147202 */ /* 0x000fe20000000f00 */
[----:B------:R-:W-:Y:S01]  /*49a0*/  BAR.SYNC.DEFER_BLOCKING 0x1, 0x100 ;  /* 0x0044000000007b1d */ /* 0x000fe20000010000 */
[----:B------:R-:W-:Y:S02]  /*49b0*/  F2FP.BF16.F32.PACK_AB R11, R32, R11 ;  /* 0x0000000b200b723e */ /* 0x000fe400000010ff */
[----:B------:R-:W-:Y:S01]  /*49c0*/  F2FP.BF16.F32.PACK_AB R10, R45, R10 ;  /* 0x0000000a2d0a723e */ /* 0x000fe200000010ff */
[C---:B------:R-:W-:Y:S01]  /*49d0*/  @P1 VIADD R0, R2.reuse, 0xffffffe0 ;  /* 0xffffffe002001836 */ /* 0x040fe20000000000 */
[----:B------:R-:W-:Y:S02]  /*49e0*/  IADD3 R4, P1, R2, 0x2000, RZ ;  /* 0x0000200002047810 */ /* 0x000fe40007f3e0ff */
[----:B------:R-:W-:Y:S01]  /*49f0*/  F2FP.BF16.F32.PACK_AB R9, R30, R9 ;  /* 0x000000091e09723e */ /* 0x000fe200000010ff */
[----:B------:R-:W-:Y:S01]  /*4a00*/  IMAD.MOV.U32 R2, RZ, RZ, R0 ;  /* 0x000000ffff027224 */ /* 0x000fe200078e0000 */
[----:B------:R-:W-:Y:S01]  /*4a10*/  IADD3 R6, P2, R0, 0x2000, RZ ;  /* 0x0000200000067810 */ /* 0x000fe20007f5e0ff */
[----:B------:R-:W-:Y:S01]  /*4a20*/  IMAD.X R5, RZ, RZ, RZ, P1 ;  /* 0x000000ffff057224 */ /* 0x000fe200008e06ff */
[----:B------:R-:W-:-:S02]  /*4a30*/  F2FP.BF16.F32.PACK_AB R8, R41, R8 ;  /* 0x000000082908723e */ /* 0x000fc400000010ff */
[----:B------:R-:W-:Y:S01]  /*4a40*/  MOV R2, R2 ;  /* 0x0000000200027202 */ /* 0x000fe20000000f00 */
[----:B------:R-:W-:Y:S01]  /*4a50*/  IMAD.X R7, RZ, RZ, RZ, P2 ;  /* 0x000000ffff077224 */ /* 0x000fe200010e06ff */
[----:B------:R-:W-:Y:S02]  /*4a60*/  MOV R0, R4 ;  /* 0x0000000400007202 */ /* 0x000fe40000000f00 */
[----:B------:R-:W-:Y:S02]  /*4a70*/  F2FP.BF16.F32.PACK_AB R5, R51, R50 ;  /* 0x000000323305723e */ /* 0x000fe400000010ff */
[----:B------:R-:W-:Y:S02]  /*4a80*/  MOV R3, R6 ;  /* 0x0000000600037202 */ /* 0x000fe40000000f00 */
[----:B------:R-:W-:Y:S02]  /*4a90*/  F2FP.BF16.F32.PACK_AB R7, R55, R54 ;  /* 0x000000363707723e */ /* 0x000fe400000010ff */
[----:B------:R-:W-:Y:S01]  /*4aa0*/  F2FP.BF16.F32.PACK_AB R6, R53, R52 ;  /* 0x000000343506723e */ /* 0x000fe200000010ff */
[----:B------:R1:W-:Y:S01]  /*4ab0*/  STSM.16.M88.4 [R20], R16 ;  /* 0x0000001014007844 */ /* 0x0003e20000000200 */
[----:B------:R-:W-:-:S03]  /*4ac0*/  F2FP.BF16.F32.PACK_AB R4, R49, R48 ;  /* 0x000000303104723e */ /* 0x000fc600000010ff */
[----:B------:R1:W-:Y:S04]  /*4ad0*/  STSM.16.M88.4 [R2], R12 ;  /* 0x0000000c02007844 */ /* 0x0003e80000000200 */
[----:B------:R1:W-:Y:S04]  /*4ae0*/  STSM.16.M88.4 [R0], R8 ;  /* 0x0000000800007844 */ /* 0x0003e80000000200 */
[----:B------:R1:W-:Y:S01]  /*4af0*/  STSM.16.M88.4 [R3], R4 ;  /* 0x0000000403007844 */ /* 0x0003e20000000200 */
[----:B------:R2:W-:Y:S06]  /*4b00*/  MEMBAR.ALL.CTA ;  /* 0x0000000000007992 */ /* 0x0005ec0000008000 */
[----:B--2---:R-:W2:Y:S02]  /*4b10*/  FENCE.VIEW.ASYNC.S ;  /* 0x00000000000073c6 */ /* 0x004ea40000000000 */
[----:B--2---:R-:W-:Y:S06]  /*4b20*/  BAR.SYNC.DEFER_BLOCKING 0x1, 0x100 ;  /* 0x0044000000007b1d */ /* 0x004fec0000010000 */
[----:B------:R-:W-:Y:S05]  /*4b30*/  @P0 EXIT ;  /* 0x000000000000094d */ /* 0x000fea0003800000 */
[----:B------:R-:W-:Y:S01]  /*4b40*/  ULDC.64 UR6, c[0x0][0x198] ;  /* 0x0000660000067ab9 */ /* 0x000fe20000000a00 */
[----:B------:R-:W-:Y:S02]  /*4b50*/  UIADD3 UR8, UR5, 0x8800, URZ ;  /* 0x0000880005087890 */ /* 0x000fe4000fffe03f */
[----:B------:R-:W-:Y:S02]  /*4b60*/  UIADD3 UR6, UP0, UR6, 0x270, URZ ;  /* 0x0000027006067890 */ /* 0x000fe4000ff1e03f */
[----:B------:R-:W-:Y:S02]  /*4b70*/  UIADD3 UR13, UR5, 0xa800, URZ ;  /* 0x0000a800050d7890 */ /* 0x000fe4000fffe03f */
[----:B------:R-:W-:Y:S01]  /*4b80*/  UIADD3.X UR7, URZ, UR7, URZ, UP0, !UPT ;  /* 0x000000073f077290 */ /* 0x000fe200087fe43f */
[----:B------:R-:W-:Y:S01]  /*4b90*/  UMOV UR9, URZ ;  /* 0x0000003f00097c82 */ /* 0x000fe20008000000 */
[----:B------:R-:W-:-:S07]  /*4ba0*/  UMOV UR4, 0x20 ;  /* 0x0000002000047882 */ /* 0x000fce0000000000 */
[----:B------:R2:W-:Y:S02]  /*4bb0*/  UTMASTG.4D [UR8], [UR6], desc[URZ] ;  /* 0x00003f08060073b5 */ /* 0x0005e40008019000 */
[----:B--2---:R-:W-:Y:S01]  /*4bc0*/  UMOV UR8, UR13 ;  /* 0x0000000d00087c82 */ /* 0x004fe20008000000 */
[----:B------:R-:W-:Y:S02]  /*4bd0*/  UMOV UR9, UR4 ;  /* 0x0000000400097c82 */ /* 0x000fe40008000000 */
[----:B------:R2:W-:Y:S02]  /*4be0*/  UTMASTG.4D [UR8], [UR6], desc[URZ] ;  /* 0x00003f08060073b5 */ /* 0x0005e40008019000 */
[----:B--2---:R0:W-:Y:S02]  /*4bf0*/  UTMACMDFLUSH ;  /* 0x00000000000079b7 */ /* 0x0041e40000000000 */
.L_x_13:
[----:B------:R-:W-:-:S04]  /*4c00*/  DEPBAR.LE SB0, 0x0 ;  /* 0x000080000000791a */ /* 0x000fc80000000000 */
[----:B------:R-:W-:Y:S05]  /*4c10*/  EXIT ;  /* 0x000000000000794d */ /* 0x000fea0003800000 */
.L_x_3:
[----:B-1----:R-:W-:Y:S02]  /*4c20*/  IMAD.U32 R5, RZ, RZ, UR17 ;  /* 0x00000011ff057e24 */ /* 0x002fe4000f8e00ff */
[----:B------:R-:W-:Y:S02]  /*4c30*/  IMAD.MOV.U32 R2, RZ, RZ, -0x80000000 ;  /* 0x80000000ff027424 */ /* 0x000fe400078e00ff */
[----:B------:R-:W-:-:S04]  /*4c40*/  IMAD.MOV.U32 R3, RZ, RZ, -0x80000000 ;  /* 0x80000000ff037424 */ /* 0x000fc800078e00ff */
[----:B------:R1:W2:Y:S03]  /*4c50*/  SYNCS.PHASECHK.TRANS64.TRYWAIT P0, [R5+URZ+0x10], R3 ;  /* 0x00001003050075a7 */ /* 0x0002a6000800017f */
[----:B--2---:R-:W-:Y:S05]  /*4c60*/  @!P0 NANOSLEEP.SYNCS 0x989680 ;  /* 0x009896800000895d */ /* 0x004fea0003900000 */
[----:B------:R-:W2:Y:S02]  /*4c70*/  @!P0 SYNCS.PHASECHK.TRANS64 P0, [R5+URZ+0x10], R3 ;  /* 0x00001003050085a7 */ /* 0x000ea4000800007f */
[----:B--2---:R-:W-:Y:S05]  /*4c80*/  @!P0 BRA `(.L_x_3) ;  /* 0xfffffffc00e48947 */ /* 0x004fea000383ffff */
[----:B------:R-:W-:Y:S05]  /*4c90*/  BRA `(.L_x_23) ;  /* 0xffffffb800707947 */ /* 0x000fea000383ffff */
.L_x_4:
        /* <DEDUP_REMOVED lines=8> */
.L_x_6:
[----:B------:R-:W-:-:S07]  /*4d20*/  IMAD.MOV.U32 R3, RZ, RZ, R2 ;  /* 0x000000ffff037224 */ /* 0x000fce00078e0002 */
.L_x_25:
[----:B-1----:R-:W-:-:S04]  /*4d30*/  IMAD.U32 R9, RZ, RZ, UR17 ;  /* 0x00000011ff097e24 */ /* 0x002fc8000f8e00ff */
[----:B------:R1:W2:Y:S03]  /*4d40*/  SYNCS.PHASECHK.TRANS64.TRYWAIT P0, [R9+URZ+0x18], R3 ;  /* 0x00001803090075a7 */ /* 0x0002a6000800017f */
[----:B--2---:R-:W-:Y:S05]  /*4d50*/  @!P0 NANOSLEEP.SYNCS 0x989680 ;  /* 0x009896800000895d */ /* 0x004fea0003900000 */
[----:B------:R-:W2:Y:S02]  /*4d60*/  @!P0 SYNCS.PHASECHK.TRANS64 P0, [R9+URZ+0x18], R3 ;  /* 0x00001803090085a7 */ /* 0x000ea4000800007f */
[----:B--2---:R-:W-:Y:S05]  /*4d70*/  @!P0 BRA `(.L_x_25) ;  /* 0xfffffffc00ec8947 */ /* 0x004fea000383ffff */
[----:B------:R-:W-:Y:S05]  /*4d80*/  BRA `(.L_x_26) ;  /* 0xffffffbc00bc7947 */ /* 0x000fea000383ffff */
.L_x_7:
[----:B------:R-:W-:-:S07]  /*4d90*/  IMAD.MOV.U32 R3, RZ, RZ, R2 ;  /* 0x000000ffff037224 */ /* 0x000fce00078e0002 */
.L_x_27:
[----:B-1----:R-:W-:-:S04]  /*4da0*/  IMAD.U32 R9, RZ, RZ, UR17 ;  /* 0x00000011ff097e24 */ /* 0x002fc8000f8e00ff */
[----:B------:R1:W2:Y:S03]  /*4db0*/  SYNCS.PHASECHK.TRANS64.TRYWAIT P0, [R9+URZ+0x38], R3 ;  /* 0x00003803090075a7 */ /* 0x0002a6000800017f */
[----:B--2---:R-:W-:Y:S05]  /*4dc0*/  @!P0 NANOSLEEP.SYNCS 0x989680 ;  /* 0x009896800000895d */ /* 0x004fea0003900000 */
[----:B------:R-:W2:Y:S02]  /*4dd0*/  @!P0 SYNCS.PHASECHK.TRANS64 P0, [R9+URZ+0x38], R3 ;  /* 0x00003803090085a7 */ /* 0x000ea4000800007f */
[----:B--2---:R-:W-:Y:S05]  /*4de0*/  @!P0 BRA `(.L_x_27) ;  /* 0xfffffffc00ec8947 */ /* 0x004fea000383ffff */
[----:B------:R-:W-:Y:S05]  /*4df0*/  BRA `(.L_x_28) ;  /* 0xffffffbc00f07947 */ /* 0x000fea000383ffff */
.L_x_8:
[----:B------:R-:W-:-:S04]  /*4e00*/  IMAD.U32 R2, R6, -0x80000000, RZ ;  /* 0x8000000006027824 */ /* 0x000fc800078e00ff */
[----:B-1----:R-:W-:-:S07]  /*4e10*/  IMAD.MOV.U32 R3, RZ, RZ, R2 ;  /* 0x000000ffff037224 */ /* 0x002fce00078e0002 */
.L_x_29:
[----:B-1----:R-:W-:-:S04]  /*4e20*/  IMAD.U32 R9, RZ, RZ, UR17 ;  /* 0x00000011ff097e24 */ /* 0x002fc8000f8e00ff */
[----:B------:R1:W2:Y:S03]  /*4e30*/  SYNCS.PHASECHK.TRANS64.TRYWAIT P0, [R9+URZ+0x10], R3 ;  /* 0x00001003090075a7 */ /* 0x0002a6000800017f */
[----:B--2---:R-:W-:Y:S05]  /*4e40*/  @!P0 NANOSLEEP.SYNCS 0x989680 ;  /* 0x009896800000895d */ /* 0x004fea0003900000 */
[----:B------:R-:W2:Y:S02]  /*4e50*/  @!P0 SYNCS.PHASECHK.TRANS64 P0, [R9+URZ+0x10], R3 ;  /* 0x00001003090085a7 */ /* 0x000ea4000800007f */
[----:B--2---:R-:W-:Y:S05]  /*4e60*/  @!P0 BRA `(.L_x_29) ;  /* 0xfffffffc00ec8947 */ /* 0x004fea000383ffff */
[----:B------:R-:W-:Y:S05]  /*4e70*/  BRA `(.L_x_30) ;  /* 0xffffffc000347947 */ /* 0x000fea000383ffff */
.L_x_9:
[----:B-1----:R-:W-:-:S07]  /*4e80*/  IMAD.MOV.U32 R3, RZ, RZ, R2 ;  /* 0x000000ffff037224 */ /* 0x002fce00078e0002 */
.L_x_31:
[----:B-1----:R-:W-:-:S04]  /*4e90*/  IMAD.U32 R9, RZ, RZ, UR17 ;  /* 0x00000011ff097e24 */ /* 0x002fc8000f8e00ff */
[----:B------:R1:W2:Y:S03]  /*4ea0*/  SYNCS.PHASECHK.TRANS64.TRYWAIT P0, [R9+URZ+0x30], R3 ;  /* 0x00003003090075a7 */ /* 0x0002a6000800017f */
[----:B--2---:R-:W-:Y:S05]  /*4eb0*/  @!P0 NANOSLEEP.SYNCS 0x989680 ;  /* 0x009896800000895d */ /* 0x004fea0003900000 */
[----:B------:R-:W2:Y:S02]  /*4ec0*/  @!P0 SYNCS.PHASECHK.TRANS64 P0, [R9+URZ+0x30], R3 ;  /* 0x00003003090085a7 */ /* 0x000ea4000800007f */
[----:B--2---:R-:W-:Y:S05]  /*4ed0*/  @!P0 BRA `(.L_x_31) ;  /* 0xfffffffc00ec8947 */ /* 0x004fea000383ffff */
[----:B------:R-:W-:Y:S05]  /*4ee0*/  BRA `(.L_x_32) ;  /* 0xffffffc0007c7947 */ /* 0x000fea000383ffff */
.L_x_11:
[----:B------:R-:W-:-:S07]  /*4ef0*/  IMAD.MOV.U32 R3, RZ, RZ, R2 ;  /* 0x000000ffff037224 */ /* 0x000fce00078e0002 */
.L_x_33:
[----:B-1----:R-:W-:-:S04]  /*4f00*/  IMAD.U32 R5, RZ, RZ, UR17 ;  /* 0x00000011ff057e24 */ /* 0x002fc8000f8e00ff */
[----:B------:R1:W2:Y:S03]  /*4f10*/  SYNCS.PHASECHK.TRANS64.TRYWAIT P0, [R5+URZ+0x18], R3 ;  /* 0x00001803050075a7 */ /* 0x0002a6000800017f */
[----:B--2---:R-:W-:Y:S05]  /*4f20*/  @!P0 NANOSLEEP.SYNCS 0x989680 ;  /* 0x009896800000895d */ /* 0x004fea0003900000 */
[----:B------:R-:W2:Y:S02]  /*4f30*/  @!P0 SYNCS.PHASECHK.TRANS64 P0, [R5+URZ+0x18], R3 ;  /* 0x00001803050085a7 */ /* 0x000ea4000800007f */
[----:B--2---:R-:W-:Y:S05]  /*4f40*/  @!P0 BRA `(.L_x_33) ;  /* 0xfffffffc00ec8947 */ /* 0x004fea000383ffff */
[----:B------:R-:W-:Y:S05]  /*4f50*/  BRA `(.L_x_34) ;  /* 0xffffffc000e47947 */ /* 0x000fea000383ffff */
.L_x_12:
[----:B-1----:R-:W-:-:S07]  /*4f60*/  IMAD.MOV.U32 R3, RZ, RZ, R2 ;  /* 0x000000ffff037224 */ /* 0x002fce00078e0002 */
.L_x_35:
[----:B-1----:R-:W-:-:S04]  /*4f70*/  IMAD.U32 R5, RZ, RZ, UR17 ;  /* 0x00000011ff057e24 */ /* 0x002fc8000f8e00ff */
[----:B------:R1:W2:Y:S03]  /*4f80*/  SYNCS.PHASECHK.TRANS64.TRYWAIT P0, [R5+URZ+0x38], R3 ;  /* 0x00003803050075a7 */ /* 0x0002a6000800017f */
[----:B--2---:R-:W-:Y:S05]  /*4f90*/  @!P0 NANOSLEEP.SYNCS 0x989680 ;  /* 0x009896800000895d */ /* 0x004fea0003900000 */
[----:B------:R-:W2:Y:S02]  /*4fa0*/  @!P0 SYNCS.PHASECHK.TRANS64 P0, [R5+URZ+0x38], R3 ;  /* 0x00003803050085a7 */ /* 0x000ea4000800007f */
[----:B--2---:R-:W-:Y:S05]  /*4fb0*/  @!P0 BRA `(.L_x_35) ;  /* 0xfffffffc00ec8947 */ /* 0x004fea000383ffff */
[----:B------:R-:W-:Y:S05]  /*4fc0*/  BRA `(.L_x_36) ;  /* 0xffffffc4002c7947 */ /* 0x000fea000383ffff */
.L_x_18:
[--C-:B------:R-:W-:Y:S02]  /*4fd0*/  IMAD.MOV.U32 R16, RZ, RZ, R18.reuse ;  /* 0x000000ffff107224 */ /* 0x100fe400078e0012 */
[----:B------:R-:W-:-:S07]  /*4fe0*/  IMAD.MOV.U32 R17, RZ, RZ, R18 ;  /* 0x000000ffff117224 */ /* 0x000fce00078e0012 */
.L_x_37:
[----:B-1----:R-:W-:-:S04]  /*4ff0*/  IMAD.U32 R19, RZ, RZ, UR22 ;  /* 0x00000016ff137e24 */ /* 0x002fc8000f8e00ff */
[----:B------:R1:W2:Y:S03]  /*5000*/  SYNCS.PHASECHK.TRANS64.TRYWAIT P0, [R19+URZ], R17 ;  /* 0x00000011130075a7 */ /* 0x0002a6000800017f */
[----:B--2---:R-:W-:Y:S05]  /*5010*/  @!P0 NANOSLEEP.SYNCS 0x989680 ;  /* 0x009896800000895d */ /* 0x004fea0003900000 */
[----:B------:R-:W2:Y:S02]  /*5020*/  @!P0 SYNCS.PHASECHK.TRANS64 P0, [R19+URZ], R17 ;  /* 0x00000011130085a7 */ /* 0x000ea4000800007f */
[----:B--2---:R-:W-:Y:S05]  /*5030*/  @!P0 BRA `(.L_x_37) ;  /* 0xfffffffc00ec8947 */ /* 0x004fea000383ffff */
[----:B------:R-:W-:Y:S05]  /*5040*/  BRA `(.L_x_17) ;  /* 0xffffffd400607947 */ /* 0x000fea000383ffff */
.L_x_20:
[----:B------:R-:W-:-:S07]  /*5050*/  IMAD.MOV.U32 R19, RZ, RZ, R18 ;  /* 0x000000ffff137224 */ /* 0x000fce00078e0012 */
.L_x_38:
[----:B-1----:R-:W-:-:S04]  /*5060*/  IMAD.U32 R17, RZ, RZ, UR22 ;  /* 0x00000016ff117e24 */ /* 0x002fc8000f8e00ff */
[----:B------:R1:W2:Y:S03]  /*5070*/  SYNCS.PHASECHK.TRANS64.TRYWAIT P0, [R17+URZ+0x20], R19 ;  /* 0x00002013110075a7 */ /* 0x0002a6000800017f */
[----:B--2---:R-:W-:Y:S05]  /*5080*/  @!P0 NANOSLEEP.SYNCS 0x989680 ;  /* 0x009896800000895d */ /* 0x004fea0003900000 */
[----:B------:R-:W2:Y:S02]  /*5090*/  @!P0 SYNCS.PHASECHK.TRANS64 P0, [R17+URZ+0x20], R19 ;  /* 0x00002013110085a7 */ /* 0x000ea4000800007f */
[----:B--2---:R-:W-:Y:S05]  /*50a0*/  @!P0 BRA `(.L_x_38) ;  /* 0xfffffffc00ec8947 */ /* 0x004fea000383ffff */
[----:B------:R-:W-:Y:S05]  /*50b0*/  BRA `(.L_x_19) ;  /* 0xffffffd400bc7947 */ /* 0x000fea000383ffff */
.L_x_39:
[----:B------:R-:W-:-:S00]  /*50c0*/  BRA `(.L_x_39) ;  /* 0xfffffffc00fc7947 */ /* 0x000fc0000383ffff */
[----:B------:R-:W-:-:S00]  /*50d0*/  NOP ;  /* 0x0000000000007918 */ /* 0x000fc00000000000 */
        /* <DEDUP_REMOVED lines=10> */
.L_x_40:


//--------------------- .nv.shared.kernel_cutlass_kernel_flash_attncuteflash_bwd_sm90FlashAttentionBackwardSm90_object_at__tensor0000o6411101213_tensor0000o6411101213_tensor0000o6411101213_tensor0000o6411101213_tensor0000o_0 --------------------------
	.section	.nv.shared.kernel_cutlass_kernel_flash_attncuteflash_bwd_sm90FlashAttentionBackwardSm90_object_at__tensor0000o6411101213_tensor0000o6411101213_tensor0000o6411101213_tensor0000o6411101213_tensor0000o_0,"aw",@nobits
	.sectionflags	@""
	.align	1024
	.zero		1024


//--------------------- .nv.shared.reserved.0     --------------------------
	.section	.nv.shared.reserved.0,"aw",@nobits
	.weak		__nv_reservedSMEM_offset_0_alias
	.size		__nv_reservedSMEM_offset_0_alias, 0, 0
	.other		__nv_reservedSMEM_offset_0_alias,@"STO_CUDA_RESERVED_SHARED STV_DEFAULT"
__nv_reservedSMEM_offset_0_alias:
	.zero		0


//--------------------- .nv.constant0.kernel_cutlass_kernel_flash_attncuteflash_bwd_sm90FlashAttentionBackwardSm90_object_at__tensor0000o6411101213_tensor0000o6411101213_tensor0000o6411101213_tensor0000o6411101213_tensor0000o_0 --------------------------
	.section	.nv.constant0.kernel_cutlass_kernel_flash_attncuteflash_bwd_sm90FlashAttentionBackwardSm90_object_at__tensor0000o6411101213_tensor0000o6411101213_tensor0000o6411101213_tensor0000o6411101213_tensor0000o_0,"a",@progbits
	.sectionflags	@""
	.align	4
.nv.constant0.kernel_cutlass_kernel_flash_attncuteflash_bwd_sm90FlashAttentionBackwardSm90_object_at__tensor0000o6411101213_tensor0000o6411101213_tensor0000o6411101213_tensor0000o6411101213_tensor0000o_0:
	.zero		1564


//--------------------- SYMBOLS --------------------------

	.type		.nv.reservedSmem.offset0,@object
	.size		.nv.reservedSmem.offset0,0x4
